//
// Generated by NVIDIA NVVM Compiler
//
// Compiler Build ID: CL-36424714
// Cuda compilation tools, release 13.0, V13.0.88
// Based on NVVM 20.0.0
//

.version 9.0
.target sm_100
.address_size 64

	// .globl	_Z18compute_out_in_sumPKiPKdS0_S2_iPd

.visible .entry _Z18compute_out_in_sumPKiPKdS0_S2_iPd(
	.param .u64 .ptr .align 1 _Z18compute_out_in_sumPKiPKdS0_S2_iPd_param_0,
	.param .u64 .ptr .align 1 _Z18compute_out_in_sumPKiPKdS0_S2_iPd_param_1,
	.param .u64 .ptr .align 1 _Z18compute_out_in_sumPKiPKdS0_S2_iPd_param_2,
	.param .u64 .ptr .align 1 _Z18compute_out_in_sumPKiPKdS0_S2_iPd_param_3,
	.param .u32 _Z18compute_out_in_sumPKiPKdS0_S2_iPd_param_4,
	.param .u64 .ptr .align 1 _Z18compute_out_in_sumPKiPKdS0_S2_iPd_param_5
)
{
	.reg .pred 	%p<20>;
	.reg .b32 	%r<70>;
	.reg .b64 	%rd<35>;
	.reg .b64 	%fd<162>;

	ld.param.u64 	%rd5, [_Z18compute_out_in_sumPKiPKdS0_S2_iPd_param_0];
	ld.param.u64 	%rd8, [_Z18compute_out_in_sumPKiPKdS0_S2_iPd_param_1];
	ld.param.u64 	%rd6, [_Z18compute_out_in_sumPKiPKdS0_S2_iPd_param_2];
	ld.param.u64 	%rd9, [_Z18compute_out_in_sumPKiPKdS0_S2_iPd_param_3];
	ld.param.u32 	%r44, [_Z18compute_out_in_sumPKiPKdS0_S2_iPd_param_4];
	ld.param.u64 	%rd7, [_Z18compute_out_in_sumPKiPKdS0_S2_iPd_param_5];
	cvta.to.global.u64 	%rd1, %rd8;
	cvta.to.global.u64 	%rd2, %rd9;
	mov.u32 	%r45, %ctaid.x;
	mov.u32 	%r46, %ntid.x;
	mov.u32 	%r47, %tid.x;
	mad.lo.s32 	%r1, %r45, %r46, %r47;
	setp.ge.s32 	%p1, %r1, %r44;
	@%p1 bra 	$L__BB0_28;
	cvta.to.global.u64 	%rd10, %rd5;
	mul.wide.s32 	%rd11, %r1, 4;
	add.s64 	%rd12, %rd10, %rd11;
	ld.global.u32 	%r58, [%rd12];
	ld.global.u32 	%r3, [%rd12+4];
	setp.ge.s32 	%p2, %r58, %r3;
	mov.f64 	%fd161, 0d0000000000000000;
	@%p2 bra 	$L__BB0_14;
	add.s32 	%r48, %r58, 1;
	max.s32 	%r49, %r3, %r48;
	sub.s32 	%r4, %r49, %r58;
	and.b32  	%r5, %r4, 15;
	sub.s32 	%r50, %r58, %r49;
	setp.gt.u32 	%p3, %r50, -16;
	mov.f64 	%fd161, 0d0000000000000000;
	@%p3 bra 	$L__BB0_5;
	and.b32  	%r51, %r4, -16;
	neg.s32 	%r56, %r51;
	add.s64 	%rd3, %rd1, 64;
	mov.f64 	%fd161, 0d0000000000000000;
$L__BB0_4:
	.pragma "nounroll";
	mul.wide.s32 	%rd13, %r58, 8;
	add.s64 	%rd14, %rd3, %rd13;
	ld.global.f64 	%fd31, [%rd14+-64];
	add.f64 	%fd32, %fd161, %fd31;
	ld.global.f64 	%fd33, [%rd14+-56];
	add.f64 	%fd34, %fd32, %fd33;
	ld.global.f64 	%fd35, [%rd14+-48];
	add.f64 	%fd36, %fd34, %fd35;
	ld.global.f64 	%fd37, [%rd14+-40];
	add.f64 	%fd38, %fd36, %fd37;
	ld.global.f64 	%fd39, [%rd14+-32];
	add.f64 	%fd40, %fd38, %fd39;
	ld.global.f64 	%fd41, [%rd14+-24];
	add.f64 	%fd42, %fd40, %fd41;
	ld.global.f64 	%fd43, [%rd14+-16];
	add.f64 	%fd44, %fd42, %fd43;
	ld.global.f64 	%fd45, [%rd14+-8];
	add.f64 	%fd46, %fd44, %fd45;
	ld.global.f64 	%fd47, [%rd14];
	add.f64 	%fd48, %fd46, %fd47;
	ld.global.f64 	%fd49, [%rd14+8];
	add.f64 	%fd50, %fd48, %fd49;
	ld.global.f64 	%fd51, [%rd14+16];
	add.f64 	%fd52, %fd50, %fd51;
	ld.global.f64 	%fd53, [%rd14+24];
	add.f64 	%fd54, %fd52, %fd53;
	ld.global.f64 	%fd55, [%rd14+32];
	add.f64 	%fd56, %fd54, %fd55;
	ld.global.f64 	%fd57, [%rd14+40];
	add.f64 	%fd58, %fd56, %fd57;
	ld.global.f64 	%fd59, [%rd14+48];
	add.f64 	%fd60, %fd58, %fd59;
	ld.global.f64 	%fd61, [%rd14+56];
	add.f64 	%fd161, %fd60, %fd61;
	add.s32 	%r58, %r58, 16;
	add.s32 	%r56, %r56, 16;
	setp.ne.s32 	%p4, %r56, 0;
	@%p4 bra 	$L__BB0_4;
$L__BB0_5:
	setp.eq.s32 	%p5, %r5, 0;
	@%p5 bra 	$L__BB0_14;
	and.b32  	%r12, %r4, 7;
	setp.lt.u32 	%p6, %r5, 8;
	@%p6 bra 	$L__BB0_8;
	mul.wide.s32 	%rd15, %r58, 8;
	add.s64 	%rd16, %rd1, %rd15;
	ld.global.f64 	%fd63, [%rd16];
	add.f64 	%fd64, %fd161, %fd63;
	ld.global.f64 	%fd65, [%rd16+8];
	add.f64 	%fd66, %fd64, %fd65;
	ld.global.f64 	%fd67, [%rd16+16];
	add.f64 	%fd68, %fd66, %fd67;
	ld.global.f64 	%fd69, [%rd16+24];
	add.f64 	%fd70, %fd68, %fd69;
	ld.global.f64 	%fd71, [%rd16+32];
	add.f64 	%fd72, %fd70, %fd71;
	ld.global.f64 	%fd73, [%rd16+40];
	add.f64 	%fd74, %fd72, %fd73;
	ld.global.f64 	%fd75, [%rd16+48];
	add.f64 	%fd76, %fd74, %fd75;
	ld.global.f64 	%fd77, [%rd16+56];
	add.f64 	%fd161, %fd76, %fd77;
	add.s32 	%r58, %r58, 8;
$L__BB0_8:
	setp.eq.s32 	%p7, %r12, 0;
	@%p7 bra 	$L__BB0_14;
	and.b32  	%r15, %r4, 3;
	setp.lt.u32 	%p8, %r12, 4;
	@%p8 bra 	$L__BB0_11;
	mul.wide.s32 	%rd17, %r58, 8;
	add.s64 	%rd18, %rd1, %rd17;
	ld.global.f64 	%fd79, [%rd18];
	add.f64 	%fd80, %fd161, %fd79;
	ld.global.f64 	%fd81, [%rd18+8];
	add.f64 	%fd82, %fd80, %fd81;
	ld.global.f64 	%fd83, [%rd18+16];
	add.f64 	%fd84, %fd82, %fd83;
	ld.global.f64 	%fd85, [%rd18+24];
	add.f64 	%fd161, %fd84, %fd85;
	add.s32 	%r58, %r58, 4;
$L__BB0_11:
	setp.eq.s32 	%p9, %r15, 0;
	@%p9 bra 	$L__BB0_14;
	neg.s32 	%r61, %r15;
$L__BB0_13:
	.pragma "nounroll";
	mul.wide.s32 	%rd19, %r58, 8;
	add.s64 	%rd20, %rd1, %rd19;
	ld.global.f64 	%fd86, [%rd20];
	add.f64 	%fd161, %fd161, %fd86;
	add.s32 	%r58, %r58, 1;
	add.s32 	%r61, %r61, 1;
	setp.ne.s32 	%p10, %r61, 0;
	@%p10 bra 	$L__BB0_13;
$L__BB0_14:
	cvta.to.global.u64 	%rd21, %rd6;
	add.s64 	%rd23, %rd21, %rd11;
	ld.global.u32 	%r65, [%rd23];
	ld.global.u32 	%r24, [%rd23+4];
	setp.ge.s32 	%p11, %r65, %r24;
	@%p11 bra 	$L__BB0_27;
	add.s32 	%r52, %r65, 1;
	max.s32 	%r53, %r24, %r52;
	sub.s32 	%r25, %r53, %r65;
	and.b32  	%r26, %r25, 15;
	sub.s32 	%r54, %r65, %r53;
	setp.gt.u32 	%p12, %r54, -16;
	@%p12 bra 	$L__BB0_18;
	and.b32  	%r55, %r25, -16;
	neg.s32 	%r63, %r55;
	add.s64 	%rd4, %rd2, 64;
$L__BB0_17:
	.pragma "nounroll";
	mul.wide.s32 	%rd24, %r65, 8;
	add.s64 	%rd25, %rd4, %rd24;
	ld.global.f64 	%fd88, [%rd25+-64];
	add.f64 	%fd89, %fd161, %fd88;
	ld.global.f64 	%fd90, [%rd25+-56];
	add.f64 	%fd91, %fd89, %fd90;
	ld.global.f64 	%fd92, [%rd25+-48];
	add.f64 	%fd93, %fd91, %fd92;
	ld.global.f64 	%fd94, [%rd25+-40];
	add.f64 	%fd95, %fd93, %fd94;
	ld.global.f64 	%fd96, [%rd25+-32];
	add.f64 	%fd97, %fd95, %fd96;
	ld.global.f64 	%fd98, [%rd25+-24];
	add.f64 	%fd99, %fd97, %fd98;
	ld.global.f64 	%fd100, [%rd25+-16];
	add.f64 	%fd101, %fd99, %fd100;
	ld.global.f64 	%fd102, [%rd25+-8];
	add.f64 	%fd103, %fd101, %fd102;
	ld.global.f64 	%fd104, [%rd25];
	add.f64 	%fd105, %fd103, %fd104;
	ld.global.f64 	%fd106, [%rd25+8];
	add.f64 	%fd107, %fd105, %fd106;
	ld.global.f64 	%fd108, [%rd25+16];
	add.f64 	%fd109, %fd107, %fd108;
	ld.global.f64 	%fd110, [%rd25+24];
	add.f64 	%fd111, %fd109, %fd110;
	ld.global.f64 	%fd112, [%rd25+32];
	add.f64 	%fd113, %fd111, %fd112;
	ld.global.f64 	%fd114, [%rd25+40];
	add.f64 	%fd115, %fd113, %fd114;
	ld.global.f64 	%fd116, [%rd25+48];
	add.f64 	%fd117, %fd115, %fd116;
	ld.global.f64 	%fd118, [%rd25+56];
	add.f64 	%fd161, %fd117, %fd118;
	add.s32 	%r65, %r65, 16;
	add.s32 	%r63, %r63, 16;
	setp.ne.s32 	%p13, %r63, 0;
	@%p13 bra 	$L__BB0_17;
$L__BB0_18:
	setp.eq.s32 	%p14, %r26, 0;
	@%p14 bra 	$L__BB0_27;
	and.b32  	%r33, %r25, 7;
	setp.lt.u32 	%p15, %r26, 8;
	@%p15 bra 	$L__BB0_21;
	mul.wide.s32 	%rd26, %r65, 8;
	add.s64 	%rd27, %rd2, %rd26;
	ld.global.f64 	%fd120, [%rd27];
	add.f64 	%fd121, %fd161, %fd120;
	ld.global.f64 	%fd122, [%rd27+8];
	add.f64 	%fd123, %fd121, %fd122;
	ld.global.f64 	%fd124, [%rd27+16];
	add.f64 	%fd125, %fd123, %fd124;
	ld.global.f64 	%fd126, [%rd27+24];
	add.f64 	%fd127, %fd125, %fd126;
	ld.global.f64 	%fd128, [%rd27+32];
	add.f64 	%fd129, %fd127, %fd128;
	ld.global.f64 	%fd130, [%rd27+40];
	add.f64 	%fd131, %fd129, %fd130;
	ld.global.f64 	%fd132, [%rd27+48];
	add.f64 	%fd133, %fd131, %fd132;
	ld.global.f64 	%fd134, [%rd27+56];
	add.f64 	%fd161, %fd133, %fd134;
	add.s32 	%r65, %r65, 8;
$L__BB0_21:
	setp.eq.s32 	%p16, %r33, 0;
	@%p16 bra 	$L__BB0_27;
	and.b32  	%r36, %r25, 3;
	setp.lt.u32 	%p17, %r33, 4;
	@%p17 bra 	$L__BB0_24;
	mul.wide.s32 	%rd28, %r65, 8;
	add.s64 	%rd29, %rd2, %rd28;
	ld.global.f64 	%fd136, [%rd29];
	add.f64 	%fd137, %fd161, %fd136;
	ld.global.f64 	%fd138, [%rd29+8];
	add.f64 	%fd139, %fd137, %fd138;
	ld.global.f64 	%fd140, [%rd29+16];
	add.f64 	%fd141, %fd139, %fd140;
	ld.global.f64 	%fd142, [%rd29+24];
	add.f64 	%fd161, %fd141, %fd142;
	add.s32 	%r65, %r65, 4;
$L__BB0_24:
	setp.eq.s32 	%p18, %r36, 0;
	@%p18 bra 	$L__BB0_27;
	neg.s32 	%r68, %r36;
$L__BB0_26:
	.pragma "nounroll";
	mul.wide.s32 	%rd30, %r65, 8;
	add.s64 	%rd31, %rd2, %rd30;
	ld.global.f64 	%fd143, [%rd31];
	add.f64 	%fd161, %fd161, %fd143;
	add.s32 	%r65, %r65, 1;
	add.s32 	%r68, %r68, 1;
	setp.ne.s32 	%p19, %r68, 0;
	@%p19 bra 	$L__BB0_26;
$L__BB0_27:
	cvta.to.global.u64 	%rd32, %rd7;
	mul.wide.s32 	%rd33, %r1, 8;
	add.s64 	%rd34, %rd32, %rd33;
	st.global.f64 	[%rd34], %fd161;
$L__BB0_28:
	ret;

}
	// .globl	_Z25calculate_effective_sizesiiPKiS0_PKdS0_S0_S2_S2_Pd
.visible .entry _Z25calculate_effective_sizesiiPKiS0_PKdS0_S0_S2_S2_Pd(
	.param .u32 _Z25calculate_effective_sizesiiPKiS0_PKdS0_S0_S2_S2_Pd_param_0,
	.param .u32 _Z25calculate_effective_sizesiiPKiS0_PKdS0_S0_S2_S2_Pd_param_1,
	.param .u64 .ptr .align 1 _Z25calculate_effective_sizesiiPKiS0_PKdS0_S0_S2_S2_Pd_param_2,
	.param .u64 .ptr .align 1 _Z25calculate_effective_sizesiiPKiS0_PKdS0_S0_S2_S2_Pd_param_3,
	.param .u64 .ptr .align 1 _Z25calculate_effective_sizesiiPKiS0_PKdS0_S0_S2_S2_Pd_param_4,
	.param .u64 .ptr .align 1 _Z25calculate_effective_sizesiiPKiS0_PKdS0_S0_S2_S2_Pd_param_5,
	.param .u64 .ptr .align 1 _Z25calculate_effective_sizesiiPKiS0_PKdS0_S0_S2_S2_Pd_param_6,
	.param .u64 .ptr .align 1 _Z25calculate_effective_sizesiiPKiS0_PKdS0_S0_S2_S2_Pd_param_7,
	.param .u64 .ptr .align 1 _Z25calculate_effective_sizesiiPKiS0_PKdS0_S0_S2_S2_Pd_param_8,
	.param .u64 .ptr .align 1 _Z25calculate_effective_sizesiiPKiS0_PKdS0_S0_S2_S2_Pd_param_9
)
{
	.reg .pred 	%p<221>;
	.reg .b16 	%rs<8>;
	.reg .b32 	%r<468>;
	.reg .b64 	%rd<237>;
	.reg .b64 	%fd<1454>;

	ld.param.u32 	%r287, [_Z25calculate_effective_sizesiiPKiS0_PKdS0_S0_S2_S2_Pd_param_0];
	ld.param.u64 	%rd25, [_Z25calculate_effective_sizesiiPKiS0_PKdS0_S0_S2_S2_Pd_param_2];
	ld.param.u64 	%rd26, [_Z25calculate_effective_sizesiiPKiS0_PKdS0_S0_S2_S2_Pd_param_3];
	ld.param.u64 	%rd27, [_Z25calculate_effective_sizesiiPKiS0_PKdS0_S0_S2_S2_Pd_param_4];
	ld.param.u64 	%rd28, [_Z25calculate_effective_sizesiiPKiS0_PKdS0_S0_S2_S2_Pd_param_5];
	ld.param.u64 	%rd29, [_Z25calculate_effective_sizesiiPKiS0_PKdS0_S0_S2_S2_Pd_param_6];
	ld.param.u64 	%rd30, [_Z25calculate_effective_sizesiiPKiS0_PKdS0_S0_S2_S2_Pd_param_7];
	cvta.to.global.u64 	%rd1, %rd30;
	cvta.to.global.u64 	%rd2, %rd27;
	cvta.to.global.u64 	%rd3, %rd26;
	cvta.to.global.u64 	%rd4, %rd29;
	cvta.to.global.u64 	%rd5, %rd28;
	cvta.to.global.u64 	%rd6, %rd25;
	mov.u32 	%r288, %ctaid.x;
	mov.u32 	%r289, %ntid.x;
	mov.u32 	%r290, %tid.x;
	mad.lo.s32 	%r1, %r288, %r289, %r290;
	setp.ge.s32 	%p3, %r1, %r287;
	@%p3 bra 	$L__BB1_304;
	mul.wide.s32 	%rd31, %r1, 4;
	add.s64 	%rd32, %rd6, %rd31;
	ld.global.u32 	%r2, [%rd32];
	ld.global.u32 	%r3, [%rd32+4];
	setp.ge.s32 	%p5, %r2, %r3;
	add.s64 	%rd7, %rd5, %rd31;
	mov.pred 	%p220, 0;
	mov.f64 	%fd1453, 0d0000000000000000;
	@%p5 bra 	$L__BB1_153;
	add.s32 	%r291, %r2, 1;
	max.s32 	%r292, %r3, %r291;
	sub.s32 	%r293, %r292, %r2;
	and.b32  	%r4, %r293, 15;
	sub.s32 	%r5, %r2, %r292;
	and.b32  	%r6, %r293, -16;
	and.b32  	%r7, %r293, 7;
	and.b32  	%r8, %r293, 3;
	mov.f64 	%fd1453, 0d0000000000000000;
	mov.b16 	%rs7, 1;
	mov.u32 	%r362, %r2;
$L__BB1_3:
	mul.wide.s32 	%rd33, %r362, 4;
	add.s64 	%rd34, %rd3, %rd33;
	ld.global.u32 	%r10, [%rd34];
	setp.eq.s32 	%p6, %r10, %r1;
	@%p6 bra 	$L__BB1_151;
	ld.global.u32 	%r11, [%rd7];
	ld.global.u32 	%r12, [%rd7+4];
	mul.wide.s32 	%rd35, %r10, 4;
	add.s64 	%rd36, %rd6, %rd35;
	ld.global.u32 	%r13, [%rd36];
	ld.global.u32 	%r14, [%rd36+4];
	add.s64 	%rd37, %rd5, %rd35;
	ld.global.u32 	%r15, [%rd37];
	ld.global.u32 	%r16, [%rd37+4];
	add.s32 	%r294, %r11, 1;
	add.s32 	%r295, %r13, 1;
	add.s32 	%r296, %r15, 1;
	max.s32 	%r297, %r12, %r294;
	sub.s32 	%r298, %r297, %r11;
	and.b32  	%r17, %r298, 15;
	sub.s32 	%r18, %r11, %r297;
	and.b32  	%r19, %r298, -16;
	and.b32  	%r20, %r298, 7;
	and.b32  	%r21, %r298, 3;
	max.s32 	%r299, %r14, %r295;
	sub.s32 	%r300, %r299, %r13;
	and.b32  	%r22, %r300, 15;
	sub.s32 	%r23, %r13, %r299;
	and.b32  	%r24, %r300, -16;
	and.b32  	%r25, %r300, 7;
	and.b32  	%r26, %r300, 3;
	max.s32 	%r301, %r16, %r296;
	sub.s32 	%r302, %r301, %r15;
	and.b32  	%r27, %r302, 15;
	sub.s32 	%r28, %r15, %r301;
	and.b32  	%r29, %r302, -16;
	and.b32  	%r30, %r302, 7;
	and.b32  	%r31, %r302, 3;
	mov.f64 	%fd1374, 0d0000000000000000;
	mov.u32 	%r363, %r2;
$L__BB1_5:
	mul.wide.s32 	%rd38, %r363, 4;
	add.s64 	%rd39, %rd3, %rd38;
	ld.global.u32 	%r33, [%rd39];
	mov.u32 	%r364, %r2;
	bra.uni 	$L__BB1_7;
$L__BB1_6:
	add.s32 	%r364, %r364, 1;
	setp.ge.s32 	%p8, %r364, %r3;
	mov.f64 	%fd1301, 0d0000000000000000;
	@%p8 bra 	$L__BB1_9;
$L__BB1_7:
	mul.wide.s32 	%rd40, %r364, 4;
	add.s64 	%rd41, %rd3, %rd40;
	ld.global.u32 	%r303, [%rd41];
	setp.ne.s32 	%p7, %r303, %r33;
	@%p7 bra 	$L__BB1_6;
	mul.wide.s32 	%rd42, %r364, 8;
	add.s64 	%rd43, %rd2, %rd42;
	ld.global.f64 	%fd1301, [%rd43];
$L__BB1_9:
	setp.ge.s32 	%p9, %r11, %r12;
	mov.f64 	%fd1302, 0d0000000000000000;
	mov.u32 	%r365, %r11;
	@%p9 bra 	$L__BB1_13;
	bra.uni 	$L__BB1_11;
$L__BB1_10:
	add.s32 	%r365, %r365, 1;
	setp.ge.s32 	%p11, %r365, %r12;
	@%p11 bra 	$L__BB1_13;
$L__BB1_11:
	mul.wide.s32 	%rd44, %r365, 4;
	add.s64 	%rd45, %rd4, %rd44;
	ld.global.u32 	%r304, [%rd45];
	setp.ne.s32 	%p10, %r304, %r33;
	@%p10 bra 	$L__BB1_10;
	mul.wide.s32 	%rd46, %r365, 8;
	add.s64 	%rd47, %rd1, %rd46;
	ld.global.f64 	%fd1302, [%rd47];
$L__BB1_13:
	setp.gt.u32 	%p12, %r5, -16;
	add.f64 	%fd7, %fd1301, %fd1302;
	mov.f64 	%fd1318, 0d0000000000000000;
	mov.u32 	%r368, %r2;
	@%p12 bra 	$L__BB1_16;
	mov.b32 	%r367, 0;
	mov.f64 	%fd1318, 0d0000000000000000;
	mov.u32 	%r368, %r2;
$L__BB1_15:
	.pragma "nounroll";
	mul.wide.s32 	%rd48, %r368, 8;
	add.s64 	%rd49, %rd2, %rd48;
	ld.global.f64 	%fd295, [%rd49];
	add.f64 	%fd296, %fd1318, %fd295;
	ld.global.f64 	%fd297, [%rd49+8];
	add.f64 	%fd298, %fd296, %fd297;
	ld.global.f64 	%fd299, [%rd49+16];
	add.f64 	%fd300, %fd298, %fd299;
	ld.global.f64 	%fd301, [%rd49+24];
	add.f64 	%fd302, %fd300, %fd301;
	ld.global.f64 	%fd303, [%rd49+32];
	add.f64 	%fd304, %fd302, %fd303;
	ld.global.f64 	%fd305, [%rd49+40];
	add.f64 	%fd306, %fd304, %fd305;
	ld.global.f64 	%fd307, [%rd49+48];
	add.f64 	%fd308, %fd306, %fd307;
	ld.global.f64 	%fd309, [%rd49+56];
	add.f64 	%fd310, %fd308, %fd309;
	ld.global.f64 	%fd311, [%rd49+64];
	add.f64 	%fd312, %fd310, %fd311;
	ld.global.f64 	%fd313, [%rd49+72];
	add.f64 	%fd314, %fd312, %fd313;
	ld.global.f64 	%fd315, [%rd49+80];
	add.f64 	%fd316, %fd314, %fd315;
	ld.global.f64 	%fd317, [%rd49+88];
	add.f64 	%fd318, %fd316, %fd317;
	ld.global.f64 	%fd319, [%rd49+96];
	add.f64 	%fd320, %fd318, %fd319;
	ld.global.f64 	%fd321, [%rd49+104];
	add.f64 	%fd322, %fd320, %fd321;
	ld.global.f64 	%fd323, [%rd49+112];
	add.f64 	%fd324, %fd322, %fd323;
	ld.global.f64 	%fd325, [%rd49+120];
	add.f64 	%fd1318, %fd324, %fd325;
	add.s32 	%r368, %r368, 16;
	add.s32 	%r367, %r367, 16;
	setp.ne.s32 	%p13, %r367, %r6;
	@%p13 bra 	$L__BB1_15;
$L__BB1_16:
	setp.eq.s32 	%p14, %r4, 0;
	@%p14 bra 	$L__BB1_26;
	setp.lt.u32 	%p15, %r4, 8;
	@%p15 bra 	$L__BB1_19;
	mul.wide.s32 	%rd50, %r368, 8;
	add.s64 	%rd51, %rd2, %rd50;
	ld.global.f64 	%fd327, [%rd51];
	add.f64 	%fd328, %fd1318, %fd327;
	ld.global.f64 	%fd329, [%rd51+8];
	add.f64 	%fd330, %fd328, %fd329;
	ld.global.f64 	%fd331, [%rd51+16];
	add.f64 	%fd332, %fd330, %fd331;
	ld.global.f64 	%fd333, [%rd51+24];
	add.f64 	%fd334, %fd332, %fd333;
	ld.global.f64 	%fd335, [%rd51+32];
	add.f64 	%fd336, %fd334, %fd335;
	ld.global.f64 	%fd337, [%rd51+40];
	add.f64 	%fd338, %fd336, %fd337;
	ld.global.f64 	%fd339, [%rd51+48];
	add.f64 	%fd340, %fd338, %fd339;
	ld.global.f64 	%fd341, [%rd51+56];
	add.f64 	%fd1318, %fd340, %fd341;
	add.s32 	%r368, %r368, 8;
$L__BB1_19:
	setp.eq.s32 	%p16, %r7, 0;
	@%p16 bra 	$L__BB1_26;
	setp.lt.u32 	%p17, %r7, 4;
	@%p17 bra 	$L__BB1_22;
	mul.wide.s32 	%rd52, %r368, 8;
	add.s64 	%rd53, %rd2, %rd52;
	ld.global.f64 	%fd343, [%rd53];
	add.f64 	%fd344, %fd1318, %fd343;
	ld.global.f64 	%fd345, [%rd53+8];
	add.f64 	%fd346, %fd344, %fd345;
	ld.global.f64 	%fd347, [%rd53+16];
	add.f64 	%fd348, %fd346, %fd347;
	ld.global.f64 	%fd349, [%rd53+24];
	add.f64 	%fd1318, %fd348, %fd349;
	add.s32 	%r368, %r368, 4;
$L__BB1_22:
	setp.eq.s32 	%p18, %r8, 0;
	@%p18 bra 	$L__BB1_26;
	setp.eq.s32 	%p19, %r8, 1;
	mul.wide.s32 	%rd54, %r368, 8;
	add.s64 	%rd8, %rd2, %rd54;
	ld.global.f64 	%fd350, [%rd8];
	add.f64 	%fd1318, %fd1318, %fd350;
	@%p19 bra 	$L__BB1_26;
	setp.eq.s32 	%p20, %r8, 2;
	ld.global.f64 	%fd351, [%rd8+8];
	add.f64 	%fd1318, %fd1318, %fd351;
	@%p20 bra 	$L__BB1_26;
	ld.global.f64 	%fd352, [%rd8+16];
	add.f64 	%fd1318, %fd1318, %fd352;
$L__BB1_26:
	@%p9 bra 	$L__BB1_40;
	setp.gt.u32 	%p22, %r18, -16;
	mov.u32 	%r373, %r11;
	@%p22 bra 	$L__BB1_30;
	mov.b32 	%r372, 0;
	mov.u32 	%r373, %r11;
$L__BB1_29:
	.pragma "nounroll";
	mul.wide.s32 	%rd55, %r373, 8;
	add.s64 	%rd56, %rd1, %rd55;
	ld.global.f64 	%fd354, [%rd56];
	add.f64 	%fd355, %fd1318, %fd354;
	ld.global.f64 	%fd356, [%rd56+8];
	add.f64 	%fd357, %fd355, %fd356;
	ld.global.f64 	%fd358, [%rd56+16];
	add.f64 	%fd359, %fd357, %fd358;
	ld.global.f64 	%fd360, [%rd56+24];
	add.f64 	%fd361, %fd359, %fd360;
	ld.global.f64 	%fd362, [%rd56+32];
	add.f64 	%fd363, %fd361, %fd362;
	ld.global.f64 	%fd364, [%rd56+40];
	add.f64 	%fd365, %fd363, %fd364;
	ld.global.f64 	%fd366, [%rd56+48];
	add.f64 	%fd367, %fd365, %fd366;
	ld.global.f64 	%fd368, [%rd56+56];
	add.f64 	%fd369, %fd367, %fd368;
	ld.global.f64 	%fd370, [%rd56+64];
	add.f64 	%fd371, %fd369, %fd370;
	ld.global.f64 	%fd372, [%rd56+72];
	add.f64 	%fd373, %fd371, %fd372;
	ld.global.f64 	%fd374, [%rd56+80];
	add.f64 	%fd375, %fd373, %fd374;
	ld.global.f64 	%fd376, [%rd56+88];
	add.f64 	%fd377, %fd375, %fd376;
	ld.global.f64 	%fd378, [%rd56+96];
	add.f64 	%fd379, %fd377, %fd378;
	ld.global.f64 	%fd380, [%rd56+104];
	add.f64 	%fd381, %fd379, %fd380;
	ld.global.f64 	%fd382, [%rd56+112];
	add.f64 	%fd383, %fd381, %fd382;
	ld.global.f64 	%fd384, [%rd56+120];
	add.f64 	%fd1318, %fd383, %fd384;
	add.s32 	%r373, %r373, 16;
	add.s32 	%r372, %r372, 16;
	setp.ne.s32 	%p23, %r372, %r19;
	@%p23 bra 	$L__BB1_29;
$L__BB1_30:
	setp.eq.s32 	%p24, %r17, 0;
	@%p24 bra 	$L__BB1_40;
	setp.lt.u32 	%p25, %r17, 8;
	@%p25 bra 	$L__BB1_33;
	mul.wide.s32 	%rd57, %r373, 8;
	add.s64 	%rd58, %rd1, %rd57;
	ld.global.f64 	%fd386, [%rd58];
	add.f64 	%fd387, %fd1318, %fd386;
	ld.global.f64 	%fd388, [%rd58+8];
	add.f64 	%fd389, %fd387, %fd388;
	ld.global.f64 	%fd390, [%rd58+16];
	add.f64 	%fd391, %fd389, %fd390;
	ld.global.f64 	%fd392, [%rd58+24];
	add.f64 	%fd393, %fd391, %fd392;
	ld.global.f64 	%fd394, [%rd58+32];
	add.f64 	%fd395, %fd393, %fd394;
	ld.global.f64 	%fd396, [%rd58+40];
	add.f64 	%fd397, %fd395, %fd396;
	ld.global.f64 	%fd398, [%rd58+48];
	add.f64 	%fd399, %fd397, %fd398;
	ld.global.f64 	%fd400, [%rd58+56];
	add.f64 	%fd1318, %fd399, %fd400;
	add.s32 	%r373, %r373, 8;
$L__BB1_33:
	setp.eq.s32 	%p26, %r20, 0;
	@%p26 bra 	$L__BB1_40;
	setp.lt.u32 	%p27, %r20, 4;
	@%p27 bra 	$L__BB1_36;
	mul.wide.s32 	%rd59, %r373, 8;
	add.s64 	%rd60, %rd1, %rd59;
	ld.global.f64 	%fd402, [%rd60];
	add.f64 	%fd403, %fd1318, %fd402;
	ld.global.f64 	%fd404, [%rd60+8];
	add.f64 	%fd405, %fd403, %fd404;
	ld.global.f64 	%fd406, [%rd60+16];
	add.f64 	%fd407, %fd405, %fd406;
	ld.global.f64 	%fd408, [%rd60+24];
	add.f64 	%fd1318, %fd407, %fd408;
	add.s32 	%r373, %r373, 4;
$L__BB1_36:
	setp.eq.s32 	%p28, %r21, 0;
	@%p28 bra 	$L__BB1_40;
	setp.eq.s32 	%p29, %r21, 1;
	mul.wide.s32 	%rd61, %r373, 8;
	add.s64 	%rd9, %rd1, %rd61;
	ld.global.f64 	%fd409, [%rd9];
	add.f64 	%fd1318, %fd1318, %fd409;
	@%p29 bra 	$L__BB1_40;
	setp.eq.s32 	%p30, %r21, 2;
	ld.global.f64 	%fd410, [%rd9+8];
	add.f64 	%fd1318, %fd1318, %fd410;
	@%p30 bra 	$L__BB1_40;
	ld.global.f64 	%fd411, [%rd9+16];
	add.f64 	%fd1318, %fd1318, %fd411;
$L__BB1_40:
	setp.ge.s32 	%p31, %r13, %r14;
	setp.eq.f64 	%p32, %fd1318, 0d0000000000000000;
	div.rn.f64 	%fd413, %fd7, %fd1318;
	selp.f64 	%fd36, 0d0000000000000000, %fd413, %p32;
	mov.f64 	%fd1319, 0d0000000000000000;
	mov.u32 	%r376, %r13;
	@%p31 bra 	$L__BB1_44;
	bra.uni 	$L__BB1_42;
$L__BB1_41:
	add.s32 	%r376, %r376, 1;
	setp.ge.s32 	%p34, %r376, %r14;
	@%p34 bra 	$L__BB1_44;
$L__BB1_42:
	mul.wide.s32 	%rd62, %r376, 4;
	add.s64 	%rd63, %rd3, %rd62;
	ld.global.u32 	%r307, [%rd63];
	setp.ne.s32 	%p33, %r307, %r33;
	@%p33 bra 	$L__BB1_41;
	mul.wide.s32 	%rd64, %r376, 8;
	add.s64 	%rd65, %rd2, %rd64;
	ld.global.f64 	%fd1319, [%rd65];
$L__BB1_44:
	setp.ge.s32 	%p35, %r15, %r16;
	mov.f64 	%fd1320, 0d0000000000000000;
	mov.u32 	%r377, %r15;
	@%p35 bra 	$L__BB1_48;
	bra.uni 	$L__BB1_46;
$L__BB1_45:
	add.s32 	%r377, %r377, 1;
	setp.ge.s32 	%p37, %r377, %r16;
	@%p37 bra 	$L__BB1_48;
$L__BB1_46:
	mul.wide.s32 	%rd66, %r377, 4;
	add.s64 	%rd67, %rd4, %rd66;
	ld.global.u32 	%r308, [%rd67];
	setp.ne.s32 	%p36, %r308, %r33;
	@%p36 bra 	$L__BB1_45;
	mul.wide.s32 	%rd68, %r377, 8;
	add.s64 	%rd69, %rd1, %rd68;
	ld.global.f64 	%fd1320, [%rd69];
$L__BB1_48:
	add.f64 	%fd41, %fd1319, %fd1320;
	mov.f64 	%fd1336, 0d0000000000000000;
	@%p31 bra 	$L__BB1_62;
	setp.gt.u32 	%p39, %r23, -16;
	mov.f64 	%fd1336, 0d0000000000000000;
	mov.u32 	%r380, %r13;
	@%p39 bra 	$L__BB1_52;
	mov.b32 	%r379, 0;
	mov.f64 	%fd1336, 0d0000000000000000;
	mov.u32 	%r380, %r13;
$L__BB1_51:
	.pragma "nounroll";
	mul.wide.s32 	%rd70, %r380, 8;
	add.s64 	%rd71, %rd2, %rd70;
	ld.global.f64 	%fd421, [%rd71];
	max.f64 	%fd422, %fd1336, %fd421;
	ld.global.f64 	%fd423, [%rd71+8];
	max.f64 	%fd424, %fd422, %fd423;
	ld.global.f64 	%fd425, [%rd71+16];
	max.f64 	%fd426, %fd424, %fd425;
	ld.global.f64 	%fd427, [%rd71+24];
	max.f64 	%fd428, %fd426, %fd427;
	ld.global.f64 	%fd429, [%rd71+32];
	max.f64 	%fd430, %fd428, %fd429;
	ld.global.f64 	%fd431, [%rd71+40];
	max.f64 	%fd432, %fd430, %fd431;
	ld.global.f64 	%fd433, [%rd71+48];
	max.f64 	%fd434, %fd432, %fd433;
	ld.global.f64 	%fd435, [%rd71+56];
	max.f64 	%fd436, %fd434, %fd435;
	ld.global.f64 	%fd437, [%rd71+64];
	max.f64 	%fd438, %fd436, %fd437;
	ld.global.f64 	%fd439, [%rd71+72];
	max.f64 	%fd440, %fd438, %fd439;
	ld.global.f64 	%fd441, [%rd71+80];
	max.f64 	%fd442, %fd440, %fd441;
	ld.global.f64 	%fd443, [%rd71+88];
	max.f64 	%fd444, %fd442, %fd443;
	ld.global.f64 	%fd445, [%rd71+96];
	max.f64 	%fd446, %fd444, %fd445;
	ld.global.f64 	%fd447, [%rd71+104];
	max.f64 	%fd448, %fd446, %fd447;
	ld.global.f64 	%fd449, [%rd71+112];
	max.f64 	%fd450, %fd448, %fd449;
	ld.global.f64 	%fd451, [%rd71+120];
	max.f64 	%fd1336, %fd450, %fd451;
	add.s32 	%r380, %r380, 16;
	add.s32 	%r379, %r379, 16;
	setp.ne.s32 	%p40, %r379, %r24;
	@%p40 bra 	$L__BB1_51;
$L__BB1_52:
	setp.eq.s32 	%p41, %r22, 0;
	@%p41 bra 	$L__BB1_62;
	setp.lt.u32 	%p42, %r22, 8;
	@%p42 bra 	$L__BB1_55;
	mul.wide.s32 	%rd72, %r380, 8;
	add.s64 	%rd73, %rd2, %rd72;
	ld.global.f64 	%fd453, [%rd73];
	max.f64 	%fd454, %fd1336, %fd453;
	ld.global.f64 	%fd455, [%rd73+8];
	max.f64 	%fd456, %fd454, %fd455;
	ld.global.f64 	%fd457, [%rd73+16];
	max.f64 	%fd458, %fd456, %fd457;
	ld.global.f64 	%fd459, [%rd73+24];
	max.f64 	%fd460, %fd458, %fd459;
	ld.global.f64 	%fd461, [%rd73+32];
	max.f64 	%fd462, %fd460, %fd461;
	ld.global.f64 	%fd463, [%rd73+40];
	max.f64 	%fd464, %fd462, %fd463;
	ld.global.f64 	%fd465, [%rd73+48];
	max.f64 	%fd466, %fd464, %fd465;
	ld.global.f64 	%fd467, [%rd73+56];
	max.f64 	%fd1336, %fd466, %fd467;
	add.s32 	%r380, %r380, 8;
$L__BB1_55:
	setp.eq.s32 	%p43, %r25, 0;
	@%p43 bra 	$L__BB1_62;
	setp.lt.u32 	%p44, %r25, 4;
	@%p44 bra 	$L__BB1_58;
	mul.wide.s32 	%rd74, %r380, 8;
	add.s64 	%rd75, %rd2, %rd74;
	ld.global.f64 	%fd469, [%rd75];
	max.f64 	%fd470, %fd1336, %fd469;
	ld.global.f64 	%fd471, [%rd75+8];
	max.f64 	%fd472, %fd470, %fd471;
	ld.global.f64 	%fd473, [%rd75+16];
	max.f64 	%fd474, %fd472, %fd473;
	ld.global.f64 	%fd475, [%rd75+24];
	max.f64 	%fd1336, %fd474, %fd475;
	add.s32 	%r380, %r380, 4;
$L__BB1_58:
	setp.eq.s32 	%p45, %r26, 0;
	@%p45 bra 	$L__BB1_62;
	setp.eq.s32 	%p46, %r26, 1;
	mul.wide.s32 	%rd76, %r380, 8;
	add.s64 	%rd10, %rd2, %rd76;
	ld.global.f64 	%fd476, [%rd10];
	max.f64 	%fd1336, %fd1336, %fd476;
	@%p46 bra 	$L__BB1_62;
	setp.eq.s32 	%p47, %r26, 2;
	ld.global.f64 	%fd477, [%rd10+8];
	max.f64 	%fd1336, %fd1336, %fd477;
	@%p47 bra 	$L__BB1_62;
	ld.global.f64 	%fd478, [%rd10+16];
	max.f64 	%fd1336, %fd1336, %fd478;
$L__BB1_62:
	@%p35 bra 	$L__BB1_76;
	setp.gt.u32 	%p49, %r28, -16;
	mov.u32 	%r385, %r15;
	@%p49 bra 	$L__BB1_66;
	mov.b32 	%r384, 0;
	mov.u32 	%r385, %r15;
$L__BB1_65:
	.pragma "nounroll";
	mul.wide.s32 	%rd77, %r385, 8;
	add.s64 	%rd78, %rd1, %rd77;
	ld.global.f64 	%fd480, [%rd78];
	max.f64 	%fd481, %fd1336, %fd480;
	ld.global.f64 	%fd482, [%rd78+8];
	max.f64 	%fd483, %fd481, %fd482;
	ld.global.f64 	%fd484, [%rd78+16];
	max.f64 	%fd485, %fd483, %fd484;
	ld.global.f64 	%fd486, [%rd78+24];
	max.f64 	%fd487, %fd485, %fd486;
	ld.global.f64 	%fd488, [%rd78+32];
	max.f64 	%fd489, %fd487, %fd488;
	ld.global.f64 	%fd490, [%rd78+40];
	max.f64 	%fd491, %fd489, %fd490;
	ld.global.f64 	%fd492, [%rd78+48];
	max.f64 	%fd493, %fd491, %fd492;
	ld.global.f64 	%fd494, [%rd78+56];
	max.f64 	%fd495, %fd493, %fd494;
	ld.global.f64 	%fd496, [%rd78+64];
	max.f64 	%fd497, %fd495, %fd496;
	ld.global.f64 	%fd498, [%rd78+72];
	max.f64 	%fd499, %fd497, %fd498;
	ld.global.f64 	%fd500, [%rd78+80];
	max.f64 	%fd501, %fd499, %fd500;
	ld.global.f64 	%fd502, [%rd78+88];
	max.f64 	%fd503, %fd501, %fd502;
	ld.global.f64 	%fd504, [%rd78+96];
	max.f64 	%fd505, %fd503, %fd504;
	ld.global.f64 	%fd506, [%rd78+104];
	max.f64 	%fd507, %fd505, %fd506;
	ld.global.f64 	%fd508, [%rd78+112];
	max.f64 	%fd509, %fd507, %fd508;
	ld.global.f64 	%fd510, [%rd78+120];
	max.f64 	%fd1336, %fd509, %fd510;
	add.s32 	%r385, %r385, 16;
	add.s32 	%r384, %r384, 16;
	setp.ne.s32 	%p50, %r384, %r29;
	@%p50 bra 	$L__BB1_65;
$L__BB1_66:
	setp.eq.s32 	%p51, %r27, 0;
	@%p51 bra 	$L__BB1_76;
	setp.lt.u32 	%p52, %r27, 8;
	@%p52 bra 	$L__BB1_69;
	mul.wide.s32 	%rd79, %r385, 8;
	add.s64 	%rd80, %rd1, %rd79;
	ld.global.f64 	%fd512, [%rd80];
	max.f64 	%fd513, %fd1336, %fd512;
	ld.global.f64 	%fd514, [%rd80+8];
	max.f64 	%fd515, %fd513, %fd514;
	ld.global.f64 	%fd516, [%rd80+16];
	max.f64 	%fd517, %fd515, %fd516;
	ld.global.f64 	%fd518, [%rd80+24];
	max.f64 	%fd519, %fd517, %fd518;
	ld.global.f64 	%fd520, [%rd80+32];
	max.f64 	%fd521, %fd519, %fd520;
	ld.global.f64 	%fd522, [%rd80+40];
	max.f64 	%fd523, %fd521, %fd522;
	ld.global.f64 	%fd524, [%rd80+48];
	max.f64 	%fd525, %fd523, %fd524;
	ld.global.f64 	%fd526, [%rd80+56];
	max.f64 	%fd1336, %fd525, %fd526;
	add.s32 	%r385, %r385, 8;
$L__BB1_69:
	setp.eq.s32 	%p53, %r30, 0;
	@%p53 bra 	$L__BB1_76;
	setp.lt.u32 	%p54, %r30, 4;
	@%p54 bra 	$L__BB1_72;
	mul.wide.s32 	%rd81, %r385, 8;
	add.s64 	%rd82, %rd1, %rd81;
	ld.global.f64 	%fd528, [%rd82];
	max.f64 	%fd529, %fd1336, %fd528;
	ld.global.f64 	%fd530, [%rd82+8];
	max.f64 	%fd531, %fd529, %fd530;
	ld.global.f64 	%fd532, [%rd82+16];
	max.f64 	%fd533, %fd531, %fd532;
	ld.global.f64 	%fd534, [%rd82+24];
	max.f64 	%fd1336, %fd533, %fd534;
	add.s32 	%r385, %r385, 4;
$L__BB1_72:
	setp.eq.s32 	%p55, %r31, 0;
	@%p55 bra 	$L__BB1_76;
	setp.eq.s32 	%p56, %r31, 1;
	mul.wide.s32 	%rd83, %r385, 8;
	add.s64 	%rd11, %rd1, %rd83;
	ld.global.f64 	%fd535, [%rd11];
	max.f64 	%fd1336, %fd1336, %fd535;
	@%p56 bra 	$L__BB1_76;
	setp.eq.s32 	%p57, %r31, 2;
	ld.global.f64 	%fd536, [%rd11+8];
	max.f64 	%fd1336, %fd1336, %fd536;
	@%p57 bra 	$L__BB1_76;
	ld.global.f64 	%fd537, [%rd11+16];
	max.f64 	%fd1336, %fd1336, %fd537;
$L__BB1_76:
	setp.eq.f64 	%p58, %fd1336, 0d0000000000000000;
	div.rn.f64 	%fd538, %fd41, %fd1336;
	selp.f64 	%fd539, 0d0000000000000000, %fd538, %p58;
	fma.rn.f64 	%fd1374, %fd36, %fd539, %fd1374;
	add.s32 	%r363, %r363, 1;
	setp.lt.s32 	%p59, %r363, %r3;
	@%p59 bra 	$L__BB1_5;
	setp.ge.s32 	%p60, %r11, %r12;
	@%p60 bra 	$L__BB1_150;
	mul.wide.s32 	%rd84, %r10, 4;
	add.s64 	%rd85, %rd6, %rd84;
	ld.global.u32 	%r79, [%rd85];
	ld.global.u32 	%r80, [%rd85+4];
	add.s64 	%rd86, %rd5, %rd84;
	ld.global.u32 	%r81, [%rd86];
	ld.global.u32 	%r82, [%rd86+4];
	add.s32 	%r311, %r11, 1;
	add.s32 	%r312, %r79, 1;
	add.s32 	%r313, %r81, 1;
	max.s32 	%r314, %r12, %r311;
	sub.s32 	%r315, %r314, %r11;
	and.b32  	%r83, %r315, 15;
	sub.s32 	%r84, %r11, %r314;
	and.b32  	%r85, %r315, -16;
	and.b32  	%r86, %r315, 7;
	and.b32  	%r87, %r315, 3;
	max.s32 	%r316, %r80, %r312;
	sub.s32 	%r317, %r316, %r79;
	and.b32  	%r88, %r317, 15;
	sub.s32 	%r89, %r79, %r316;
	and.b32  	%r90, %r317, -16;
	and.b32  	%r91, %r317, 7;
	and.b32  	%r92, %r317, 3;
	max.s32 	%r318, %r82, %r313;
	sub.s32 	%r319, %r318, %r81;
	and.b32  	%r93, %r319, 15;
	sub.s32 	%r94, %r81, %r318;
	and.b32  	%r95, %r319, -16;
	and.b32  	%r96, %r319, 7;
	and.b32  	%r97, %r319, 3;
	mov.u32 	%r388, %r11;
$L__BB1_79:
	mul.wide.s32 	%rd87, %r388, 4;
	add.s64 	%rd88, %rd4, %rd87;
	ld.global.u32 	%r99, [%rd88];
	mov.u32 	%r389, %r2;
	bra.uni 	$L__BB1_81;
$L__BB1_80:
	add.s32 	%r389, %r389, 1;
	setp.ge.s32 	%p62, %r389, %r3;
	mov.f64 	%fd1338, 0d0000000000000000;
	@%p62 bra 	$L__BB1_83;
$L__BB1_81:
	mul.wide.s32 	%rd89, %r389, 4;
	add.s64 	%rd90, %rd3, %rd89;
	ld.global.u32 	%r320, [%rd90];
	setp.ne.s32 	%p61, %r320, %r99;
	@%p61 bra 	$L__BB1_80;
	mul.wide.s32 	%rd91, %r389, 8;
	add.s64 	%rd92, %rd2, %rd91;
	ld.global.f64 	%fd1338, [%rd92];
$L__BB1_83:
	mov.u32 	%r390, %r11;
	bra.uni 	$L__BB1_85;
$L__BB1_84:
	add.s32 	%r390, %r390, 1;
	setp.ge.s32 	%p64, %r390, %r12;
	mov.f64 	%fd1339, 0d0000000000000000;
	@%p64 bra 	$L__BB1_87;
$L__BB1_85:
	mul.wide.s32 	%rd93, %r390, 4;
	add.s64 	%rd94, %rd4, %rd93;
	ld.global.u32 	%r321, [%rd94];
	setp.ne.s32 	%p63, %r321, %r99;
	@%p63 bra 	$L__BB1_84;
	mul.wide.s32 	%rd95, %r390, 8;
	add.s64 	%rd96, %rd1, %rd95;
	ld.global.f64 	%fd1339, [%rd96];
$L__BB1_87:
	add.f64 	%fd76, %fd1338, %fd1339;
	setp.gt.u32 	%p65, %r5, -16;
	mov.f64 	%fd1347, 0d0000000000000000;
	mov.u32 	%r393, %r2;
	@%p65 bra 	$L__BB1_90;
	mov.b32 	%r392, 0;
	mov.f64 	%fd1347, 0d0000000000000000;
	mov.u32 	%r393, %r2;
$L__BB1_89:
	.pragma "nounroll";
	mul.wide.s32 	%rd97, %r393, 8;
	add.s64 	%rd98, %rd2, %rd97;
	ld.global.f64 	%fd545, [%rd98];
	add.f64 	%fd546, %fd1347, %fd545;
	ld.global.f64 	%fd547, [%rd98+8];
	add.f64 	%fd548, %fd546, %fd547;
	ld.global.f64 	%fd549, [%rd98+16];
	add.f64 	%fd550, %fd548, %fd549;
	ld.global.f64 	%fd551, [%rd98+24];
	add.f64 	%fd552, %fd550, %fd551;
	ld.global.f64 	%fd553, [%rd98+32];
	add.f64 	%fd554, %fd552, %fd553;
	ld.global.f64 	%fd555, [%rd98+40];
	add.f64 	%fd556, %fd554, %fd555;
	ld.global.f64 	%fd557, [%rd98+48];
	add.f64 	%fd558, %fd556, %fd557;
	ld.global.f64 	%fd559, [%rd98+56];
	add.f64 	%fd560, %fd558, %fd559;
	ld.global.f64 	%fd561, [%rd98+64];
	add.f64 	%fd562, %fd560, %fd561;
	ld.global.f64 	%fd563, [%rd98+72];
	add.f64 	%fd564, %fd562, %fd563;
	ld.global.f64 	%fd565, [%rd98+80];
	add.f64 	%fd566, %fd564, %fd565;
	ld.global.f64 	%fd567, [%rd98+88];
	add.f64 	%fd568, %fd566, %fd567;
	ld.global.f64 	%fd569, [%rd98+96];
	add.f64 	%fd570, %fd568, %fd569;
	ld.global.f64 	%fd571, [%rd98+104];
	add.f64 	%fd572, %fd570, %fd571;
	ld.global.f64 	%fd573, [%rd98+112];
	add.f64 	%fd574, %fd572, %fd573;
	ld.global.f64 	%fd575, [%rd98+120];
	add.f64 	%fd1347, %fd574, %fd575;
	add.s32 	%r393, %r393, 16;
	add.s32 	%r392, %r392, 16;
	setp.ne.s32 	%p66, %r392, %r6;
	@%p66 bra 	$L__BB1_89;
$L__BB1_90:
	setp.eq.s32 	%p67, %r4, 0;
	@%p67 bra 	$L__BB1_100;
	setp.lt.u32 	%p68, %r4, 8;
	@%p68 bra 	$L__BB1_93;
	mul.wide.s32 	%rd99, %r393, 8;
	add.s64 	%rd100, %rd2, %rd99;
	ld.global.f64 	%fd577, [%rd100];
	add.f64 	%fd578, %fd1347, %fd577;
	ld.global.f64 	%fd579, [%rd100+8];
	add.f64 	%fd580, %fd578, %fd579;
	ld.global.f64 	%fd581, [%rd100+16];
	add.f64 	%fd582, %fd580, %fd581;
	ld.global.f64 	%fd583, [%rd100+24];
	add.f64 	%fd584, %fd582, %fd583;
	ld.global.f64 	%fd585, [%rd100+32];
	add.f64 	%fd586, %fd584, %fd585;
	ld.global.f64 	%fd587, [%rd100+40];
	add.f64 	%fd588, %fd586, %fd587;
	ld.global.f64 	%fd589, [%rd100+48];
	add.f64 	%fd590, %fd588, %fd589;
	ld.global.f64 	%fd591, [%rd100+56];
	add.f64 	%fd1347, %fd590, %fd591;
	add.s32 	%r393, %r393, 8;
$L__BB1_93:
	setp.eq.s32 	%p69, %r7, 0;
	@%p69 bra 	$L__BB1_100;
	setp.lt.u32 	%p70, %r7, 4;
	@%p70 bra 	$L__BB1_96;
	mul.wide.s32 	%rd101, %r393, 8;
	add.s64 	%rd102, %rd2, %rd101;
	ld.global.f64 	%fd593, [%rd102];
	add.f64 	%fd594, %fd1347, %fd593;
	ld.global.f64 	%fd595, [%rd102+8];
	add.f64 	%fd596, %fd594, %fd595;
	ld.global.f64 	%fd597, [%rd102+16];
	add.f64 	%fd598, %fd596, %fd597;
	ld.global.f64 	%fd599, [%rd102+24];
	add.f64 	%fd1347, %fd598, %fd599;
	add.s32 	%r393, %r393, 4;
$L__BB1_96:
	setp.eq.s32 	%p71, %r8, 0;
	@%p71 bra 	$L__BB1_100;
	setp.eq.s32 	%p72, %r8, 1;
	mul.wide.s32 	%rd103, %r393, 8;
	add.s64 	%rd12, %rd2, %rd103;
	ld.global.f64 	%fd600, [%rd12];
	add.f64 	%fd1347, %fd1347, %fd600;
	@%p72 bra 	$L__BB1_100;
	setp.eq.s32 	%p73, %r8, 2;
	ld.global.f64 	%fd601, [%rd12+8];
	add.f64 	%fd1347, %fd1347, %fd601;
	@%p73 bra 	$L__BB1_100;
	ld.global.f64 	%fd602, [%rd12+16];
	add.f64 	%fd1347, %fd1347, %fd602;
$L__BB1_100:
	setp.gt.u32 	%p74, %r84, -16;
	mov.u32 	%r398, %r11;
	@%p74 bra 	$L__BB1_103;
	mov.b32 	%r397, 0;
	mov.u32 	%r398, %r11;
$L__BB1_102:
	.pragma "nounroll";
	mul.wide.s32 	%rd104, %r398, 8;
	add.s64 	%rd105, %rd1, %rd104;
	ld.global.f64 	%fd604, [%rd105];
	add.f64 	%fd605, %fd1347, %fd604;
	ld.global.f64 	%fd606, [%rd105+8];
	add.f64 	%fd607, %fd605, %fd606;
	ld.global.f64 	%fd608, [%rd105+16];
	add.f64 	%fd609, %fd607, %fd608;
	ld.global.f64 	%fd610, [%rd105+24];
	add.f64 	%fd611, %fd609, %fd610;
	ld.global.f64 	%fd612, [%rd105+32];
	add.f64 	%fd613, %fd611, %fd612;
	ld.global.f64 	%fd614, [%rd105+40];
	add.f64 	%fd615, %fd613, %fd614;
	ld.global.f64 	%fd616, [%rd105+48];
	add.f64 	%fd617, %fd615, %fd616;
	ld.global.f64 	%fd618, [%rd105+56];
	add.f64 	%fd619, %fd617, %fd618;
	ld.global.f64 	%fd620, [%rd105+64];
	add.f64 	%fd621, %fd619, %fd620;
	ld.global.f64 	%fd622, [%rd105+72];
	add.f64 	%fd623, %fd621, %fd622;
	ld.global.f64 	%fd624, [%rd105+80];
	add.f64 	%fd625, %fd623, %fd624;
	ld.global.f64 	%fd626, [%rd105+88];
	add.f64 	%fd627, %fd625, %fd626;
	ld.global.f64 	%fd628, [%rd105+96];
	add.f64 	%fd629, %fd627, %fd628;
	ld.global.f64 	%fd630, [%rd105+104];
	add.f64 	%fd631, %fd629, %fd630;
	ld.global.f64 	%fd632, [%rd105+112];
	add.f64 	%fd633, %fd631, %fd632;
	ld.global.f64 	%fd634, [%rd105+120];
	add.f64 	%fd1347, %fd633, %fd634;
	add.s32 	%r398, %r398, 16;
	add.s32 	%r397, %r397, 16;
	setp.ne.s32 	%p75, %r397, %r85;
	@%p75 bra 	$L__BB1_102;
$L__BB1_103:
	setp.eq.s32 	%p76, %r83, 0;
	@%p76 bra 	$L__BB1_113;
	setp.lt.u32 	%p77, %r83, 8;
	@%p77 bra 	$L__BB1_106;
	mul.wide.s32 	%rd106, %r398, 8;
	add.s64 	%rd107, %rd1, %rd106;
	ld.global.f64 	%fd636, [%rd107];
	add.f64 	%fd637, %fd1347, %fd636;
	ld.global.f64 	%fd638, [%rd107+8];
	add.f64 	%fd639, %fd637, %fd638;
	ld.global.f64 	%fd640, [%rd107+16];
	add.f64 	%fd641, %fd639, %fd640;
	ld.global.f64 	%fd642, [%rd107+24];
	add.f64 	%fd643, %fd641, %fd642;
	ld.global.f64 	%fd644, [%rd107+32];
	add.f64 	%fd645, %fd643, %fd644;
	ld.global.f64 	%fd646, [%rd107+40];
	add.f64 	%fd647, %fd645, %fd646;
	ld.global.f64 	%fd648, [%rd107+48];
	add.f64 	%fd649, %fd647, %fd648;
	ld.global.f64 	%fd650, [%rd107+56];
	add.f64 	%fd1347, %fd649, %fd650;
	add.s32 	%r398, %r398, 8;
$L__BB1_106:
	setp.eq.s32 	%p78, %r86, 0;
	@%p78 bra 	$L__BB1_113;
	setp.lt.u32 	%p79, %r86, 4;
	@%p79 bra 	$L__BB1_109;
	mul.wide.s32 	%rd108, %r398, 8;
	add.s64 	%rd109, %rd1, %rd108;
	ld.global.f64 	%fd652, [%rd109];
	add.f64 	%fd653, %fd1347, %fd652;
	ld.global.f64 	%fd654, [%rd109+8];
	add.f64 	%fd655, %fd653, %fd654;
	ld.global.f64 	%fd656, [%rd109+16];
	add.f64 	%fd657, %fd655, %fd656;
	ld.global.f64 	%fd658, [%rd109+24];
	add.f64 	%fd1347, %fd657, %fd658;
	add.s32 	%r398, %r398, 4;
$L__BB1_109:
	setp.eq.s32 	%p80, %r87, 0;
	@%p80 bra 	$L__BB1_113;
	setp.eq.s32 	%p81, %r87, 1;
	mul.wide.s32 	%rd110, %r398, 8;
	add.s64 	%rd13, %rd1, %rd110;
	ld.global.f64 	%fd659, [%rd13];
	add.f64 	%fd1347, %fd1347, %fd659;
	@%p81 bra 	$L__BB1_113;
	setp.eq.s32 	%p82, %r87, 2;
	ld.global.f64 	%fd660, [%rd13+8];
	add.f64 	%fd1347, %fd1347, %fd660;
	@%p82 bra 	$L__BB1_113;
	ld.global.f64 	%fd661, [%rd13+16];
	add.f64 	%fd1347, %fd1347, %fd661;
$L__BB1_113:
	setp.ge.s32 	%p83, %r79, %r80;
	setp.eq.f64 	%p84, %fd1347, 0d0000000000000000;
	div.rn.f64 	%fd663, %fd76, %fd1347;
	selp.f64 	%fd105, 0d0000000000000000, %fd663, %p84;
	mov.f64 	%fd1356, 0d0000000000000000;
	mov.u32 	%r401, %r79;
	@%p83 bra 	$L__BB1_117;
	bra.uni 	$L__BB1_115;
$L__BB1_114:
	add.s32 	%r401, %r401, 1;
	setp.ge.s32 	%p86, %r401, %r80;
	@%p86 bra 	$L__BB1_117;
$L__BB1_115:
	mul.wide.s32 	%rd111, %r401, 4;
	add.s64 	%rd112, %rd3, %rd111;
	ld.global.u32 	%r324, [%rd112];
	setp.ne.s32 	%p85, %r324, %r99;
	@%p85 bra 	$L__BB1_114;
	mul.wide.s32 	%rd113, %r401, 8;
	add.s64 	%rd114, %rd2, %rd113;
	ld.global.f64 	%fd1356, [%rd114];
$L__BB1_117:
	setp.ge.s32 	%p87, %r81, %r82;
	mov.f64 	%fd1357, 0d0000000000000000;
	mov.u32 	%r402, %r81;
	@%p87 bra 	$L__BB1_121;
	bra.uni 	$L__BB1_119;
$L__BB1_118:
	add.s32 	%r402, %r402, 1;
	setp.ge.s32 	%p89, %r402, %r82;
	@%p89 bra 	$L__BB1_121;
$L__BB1_119:
	mul.wide.s32 	%rd115, %r402, 4;
	add.s64 	%rd116, %rd4, %rd115;
	ld.global.u32 	%r325, [%rd116];
	setp.ne.s32 	%p88, %r325, %r99;
	@%p88 bra 	$L__BB1_118;
	mul.wide.s32 	%rd117, %r402, 8;
	add.s64 	%rd118, %rd1, %rd117;
	ld.global.f64 	%fd1357, [%rd118];
$L__BB1_121:
	add.f64 	%fd110, %fd1356, %fd1357;
	mov.f64 	%fd1373, 0d0000000000000000;
	@%p83 bra 	$L__BB1_135;
	setp.gt.u32 	%p91, %r89, -16;
	mov.f64 	%fd1373, 0d0000000000000000;
	mov.u32 	%r405, %r79;
	@%p91 bra 	$L__BB1_125;
	mov.b32 	%r404, 0;
	mov.f64 	%fd1373, 0d0000000000000000;
	mov.u32 	%r405, %r79;
$L__BB1_124:
	.pragma "nounroll";
	mul.wide.s32 	%rd119, %r405, 8;
	add.s64 	%rd120, %rd2, %rd119;
	ld.global.f64 	%fd671, [%rd120];
	max.f64 	%fd672, %fd1373, %fd671;
	ld.global.f64 	%fd673, [%rd120+8];
	max.f64 	%fd674, %fd672, %fd673;
	ld.global.f64 	%fd675, [%rd120+16];
	max.f64 	%fd676, %fd674, %fd675;
	ld.global.f64 	%fd677, [%rd120+24];
	max.f64 	%fd678, %fd676, %fd677;
	ld.global.f64 	%fd679, [%rd120+32];
	max.f64 	%fd680, %fd678, %fd679;
	ld.global.f64 	%fd681, [%rd120+40];
	max.f64 	%fd682, %fd680, %fd681;
	ld.global.f64 	%fd683, [%rd120+48];
	max.f64 	%fd684, %fd682, %fd683;
	ld.global.f64 	%fd685, [%rd120+56];
	max.f64 	%fd686, %fd684, %fd685;
	ld.global.f64 	%fd687, [%rd120+64];
	max.f64 	%fd688, %fd686, %fd687;
	ld.global.f64 	%fd689, [%rd120+72];
	max.f64 	%fd690, %fd688, %fd689;
	ld.global.f64 	%fd691, [%rd120+80];
	max.f64 	%fd692, %fd690, %fd691;
	ld.global.f64 	%fd693, [%rd120+88];
	max.f64 	%fd694, %fd692, %fd693;
	ld.global.f64 	%fd695, [%rd120+96];
	max.f64 	%fd696, %fd694, %fd695;
	ld.global.f64 	%fd697, [%rd120+104];
	max.f64 	%fd698, %fd696, %fd697;
	ld.global.f64 	%fd699, [%rd120+112];
	max.f64 	%fd700, %fd698, %fd699;
	ld.global.f64 	%fd701, [%rd120+120];
	max.f64 	%fd1373, %fd700, %fd701;
	add.s32 	%r405, %r405, 16;
	add.s32 	%r404, %r404, 16;
	setp.ne.s32 	%p92, %r404, %r90;
	@%p92 bra 	$L__BB1_124;
$L__BB1_125:
	setp.eq.s32 	%p93, %r88, 0;
	@%p93 bra 	$L__BB1_135;
	setp.lt.u32 	%p94, %r88, 8;
	@%p94 bra 	$L__BB1_128;
	mul.wide.s32 	%rd121, %r405, 8;
	add.s64 	%rd122, %rd2, %rd121;
	ld.global.f64 	%fd703, [%rd122];
	max.f64 	%fd704, %fd1373, %fd703;
	ld.global.f64 	%fd705, [%rd122+8];
	max.f64 	%fd706, %fd704, %fd705;
	ld.global.f64 	%fd707, [%rd122+16];
	max.f64 	%fd708, %fd706, %fd707;
	ld.global.f64 	%fd709, [%rd122+24];
	max.f64 	%fd710, %fd708, %fd709;
	ld.global.f64 	%fd711, [%rd122+32];
	max.f64 	%fd712, %fd710, %fd711;
	ld.global.f64 	%fd713, [%rd122+40];
	max.f64 	%fd714, %fd712, %fd713;
	ld.global.f64 	%fd715, [%rd122+48];
	max.f64 	%fd716, %fd714, %fd715;
	ld.global.f64 	%fd717, [%rd122+56];
	max.f64 	%fd1373, %fd716, %fd717;
	add.s32 	%r405, %r405, 8;
$L__BB1_128:
	setp.eq.s32 	%p95, %r91, 0;
	@%p95 bra 	$L__BB1_135;
	setp.lt.u32 	%p96, %r91, 4;
	@%p96 bra 	$L__BB1_131;
	mul.wide.s32 	%rd123, %r405, 8;
	add.s64 	%rd124, %rd2, %rd123;
	ld.global.f64 	%fd719, [%rd124];
	max.f64 	%fd720, %fd1373, %fd719;
	ld.global.f64 	%fd721, [%rd124+8];
	max.f64 	%fd722, %fd720, %fd721;
	ld.global.f64 	%fd723, [%rd124+16];
	max.f64 	%fd724, %fd722, %fd723;
	ld.global.f64 	%fd725, [%rd124+24];
	max.f64 	%fd1373, %fd724, %fd725;
	add.s32 	%r405, %r405, 4;
$L__BB1_131:
	setp.eq.s32 	%p97, %r92, 0;
	@%p97 bra 	$L__BB1_135;
	setp.eq.s32 	%p98, %r92, 1;
	mul.wide.s32 	%rd125, %r405, 8;
	add.s64 	%rd14, %rd2, %rd125;
	ld.global.f64 	%fd726, [%rd14];
	max.f64 	%fd1373, %fd1373, %fd726;
	@%p98 bra 	$L__BB1_135;
	setp.eq.s32 	%p99, %r92, 2;
	ld.global.f64 	%fd727, [%rd14+8];
	max.f64 	%fd1373, %fd1373, %fd727;
	@%p99 bra 	$L__BB1_135;
	ld.global.f64 	%fd728, [%rd14+16];
	max.f64 	%fd1373, %fd1373, %fd728;
$L__BB1_135:
	@%p87 bra 	$L__BB1_149;
	setp.gt.u32 	%p101, %r94, -16;
	mov.u32 	%r410, %r81;
	@%p101 bra 	$L__BB1_139;
	mov.b32 	%r409, 0;
	mov.u32 	%r410, %r81;
$L__BB1_138:
	.pragma "nounroll";
	mul.wide.s32 	%rd126, %r410, 8;
	add.s64 	%rd127, %rd1, %rd126;
	ld.global.f64 	%fd730, [%rd127];
	max.f64 	%fd731, %fd1373, %fd730;
	ld.global.f64 	%fd732, [%rd127+8];
	max.f64 	%fd733, %fd731, %fd732;
	ld.global.f64 	%fd734, [%rd127+16];
	max.f64 	%fd735, %fd733, %fd734;
	ld.global.f64 	%fd736, [%rd127+24];
	max.f64 	%fd737, %fd735, %fd736;
	ld.global.f64 	%fd738, [%rd127+32];
	max.f64 	%fd739, %fd737, %fd738;
	ld.global.f64 	%fd740, [%rd127+40];
	max.f64 	%fd741, %fd739, %fd740;
	ld.global.f64 	%fd742, [%rd127+48];
	max.f64 	%fd743, %fd741, %fd742;
	ld.global.f64 	%fd744, [%rd127+56];
	max.f64 	%fd745, %fd743, %fd744;
	ld.global.f64 	%fd746, [%rd127+64];
	max.f64 	%fd747, %fd745, %fd746;
	ld.global.f64 	%fd748, [%rd127+72];
	max.f64 	%fd749, %fd747, %fd748;
	ld.global.f64 	%fd750, [%rd127+80];
	max.f64 	%fd751, %fd749, %fd750;
	ld.global.f64 	%fd752, [%rd127+88];
	max.f64 	%fd753, %fd751, %fd752;
	ld.global.f64 	%fd754, [%rd127+96];
	max.f64 	%fd755, %fd753, %fd754;
	ld.global.f64 	%fd756, [%rd127+104];
	max.f64 	%fd757, %fd755, %fd756;
	ld.global.f64 	%fd758, [%rd127+112];
	max.f64 	%fd759, %fd757, %fd758;
	ld.global.f64 	%fd760, [%rd127+120];
	max.f64 	%fd1373, %fd759, %fd760;
	add.s32 	%r410, %r410, 16;
	add.s32 	%r409, %r409, 16;
	setp.ne.s32 	%p102, %r409, %r95;
	@%p102 bra 	$L__BB1_138;
$L__BB1_139:
	setp.eq.s32 	%p103, %r93, 0;
	@%p103 bra 	$L__BB1_149;
	setp.lt.u32 	%p104, %r93, 8;
	@%p104 bra 	$L__BB1_142;
	mul.wide.s32 	%rd128, %r410, 8;
	add.s64 	%rd129, %rd1, %rd128;
	ld.global.f64 	%fd762, [%rd129];
	max.f64 	%fd763, %fd1373, %fd762;
	ld.global.f64 	%fd764, [%rd129+8];
	max.f64 	%fd765, %fd763, %fd764;
	ld.global.f64 	%fd766, [%rd129+16];
	max.f64 	%fd767, %fd765, %fd766;
	ld.global.f64 	%fd768, [%rd129+24];
	max.f64 	%fd769, %fd767, %fd768;
	ld.global.f64 	%fd770, [%rd129+32];
	max.f64 	%fd771, %fd769, %fd770;
	ld.global.f64 	%fd772, [%rd129+40];
	max.f64 	%fd773, %fd771, %fd772;
	ld.global.f64 	%fd774, [%rd129+48];
	max.f64 	%fd775, %fd773, %fd774;
	ld.global.f64 	%fd776, [%rd129+56];
	max.f64 	%fd1373, %fd775, %fd776;
	add.s32 	%r410, %r410, 8;
$L__BB1_142:
	setp.eq.s32 	%p105, %r96, 0;
	@%p105 bra 	$L__BB1_149;
	setp.lt.u32 	%p106, %r96, 4;
	@%p106 bra 	$L__BB1_145;
	mul.wide.s32 	%rd130, %r410, 8;
	add.s64 	%rd131, %rd1, %rd130;
	ld.global.f64 	%fd778, [%rd131];
	max.f64 	%fd779, %fd1373, %fd778;
	ld.global.f64 	%fd780, [%rd131+8];
	max.f64 	%fd781, %fd779, %fd780;
	ld.global.f64 	%fd782, [%rd131+16];
	max.f64 	%fd783, %fd781, %fd782;
	ld.global.f64 	%fd784, [%rd131+24];
	max.f64 	%fd1373, %fd783, %fd784;
	add.s32 	%r410, %r410, 4;
$L__BB1_145:
	setp.eq.s32 	%p107, %r97, 0;
	@%p107 bra 	$L__BB1_149;
	setp.eq.s32 	%p108, %r97, 1;
	mul.wide.s32 	%rd132, %r410, 8;
	add.s64 	%rd15, %rd1, %rd132;
	ld.global.f64 	%fd785, [%rd15];
	max.f64 	%fd1373, %fd1373, %fd785;
	@%p108 bra 	$L__BB1_149;
	setp.eq.s32 	%p109, %r97, 2;
	ld.global.f64 	%fd786, [%rd15+8];
	max.f64 	%fd1373, %fd1373, %fd786;
	@%p109 bra 	$L__BB1_149;
	ld.global.f64 	%fd787, [%rd15+16];
	max.f64 	%fd1373, %fd1373, %fd787;
$L__BB1_149:
	setp.eq.f64 	%p110, %fd1373, 0d0000000000000000;
	div.rn.f64 	%fd788, %fd110, %fd1373;
	selp.f64 	%fd789, 0d0000000000000000, %fd788, %p110;
	fma.rn.f64 	%fd1374, %fd105, %fd789, %fd1374;
	add.s32 	%r388, %r388, 1;
	setp.lt.s32 	%p111, %r388, %r12;
	@%p111 bra 	$L__BB1_79;
$L__BB1_150:
	mov.f64 	%fd790, 0d3FF0000000000000;
	sub.f64 	%fd791, %fd790, %fd1374;
	add.f64 	%fd1453, %fd1453, %fd791;
	mov.b16 	%rs7, 0;
$L__BB1_151:
	add.s32 	%r362, %r362, 1;
	setp.lt.s32 	%p112, %r362, %r3;
	@%p112 bra 	$L__BB1_3;
	and.b16  	%rs5, %rs7, 255;
	setp.eq.s16 	%p220, %rs5, 0;
$L__BB1_153:
	ld.global.u32 	%r146, [%rd7];
	ld.global.u32 	%r147, [%rd7+4];
	setp.ge.s32 	%p113, %r146, %r147;
	@%p113 bra 	$L__BB1_303;
	add.s32 	%r328, %r2, 1;
	add.s32 	%r329, %r146, 1;
	max.s32 	%r330, %r3, %r328;
	sub.s32 	%r331, %r330, %r2;
	and.b32  	%r148, %r331, 15;
	sub.s32 	%r149, %r2, %r330;
	and.b32  	%r150, %r331, -16;
	and.b32  	%r151, %r331, 7;
	and.b32  	%r152, %r331, 3;
	max.s32 	%r332, %r147, %r329;
	sub.s32 	%r333, %r332, %r146;
	and.b32  	%r153, %r333, 15;
	sub.s32 	%r154, %r146, %r332;
	and.b32  	%r155, %r333, -16;
	and.b32  	%r156, %r333, 7;
	and.b32  	%r157, %r333, 3;
	mov.u32 	%r413, %r146;
$L__BB1_155:
	setp.lt.s32 	%p114, %r2, %r3;
	mul.wide.s32 	%rd133, %r413, 4;
	add.s64 	%rd134, %rd4, %rd133;
	ld.global.u32 	%r159, [%rd134];
	@%p114 bra 	$L__BB1_157;
	mul.wide.s32 	%rd135, %r159, 4;
	add.s64 	%rd136, %rd6, %rd135;
	ld.global.u32 	%r442, [%rd136];
	ld.global.u32 	%r441, [%rd136+4];
	add.s64 	%rd137, %rd5, %rd135;
	ld.global.u32 	%r440, [%rd137];
	ld.global.u32 	%r439, [%rd137+4];
	mov.f64 	%fd1415, 0d0000000000000000;
	bra.uni 	$L__BB1_229;
$L__BB1_157:
	mul.wide.s32 	%rd138, %r159, 4;
	add.s64 	%rd139, %rd6, %rd138;
	ld.global.u32 	%r442, [%rd139];
	ld.global.u32 	%r441, [%rd139+4];
	add.s64 	%rd140, %rd5, %rd138;
	ld.global.u32 	%r440, [%rd140];
	ld.global.u32 	%r439, [%rd140+4];
	add.s32 	%r334, %r442, 1;
	add.s32 	%r335, %r440, 1;
	max.s32 	%r336, %r441, %r334;
	sub.s32 	%r337, %r336, %r442;
	and.b32  	%r168, %r337, 15;
	sub.s32 	%r169, %r442, %r336;
	and.b32  	%r170, %r337, -16;
	and.b32  	%r171, %r337, 7;
	and.b32  	%r172, %r337, 3;
	max.s32 	%r338, %r439, %r335;
	sub.s32 	%r339, %r338, %r440;
	and.b32  	%r173, %r339, 15;
	sub.s32 	%r174, %r440, %r338;
	and.b32  	%r175, %r339, -16;
	and.b32  	%r176, %r339, 7;
	and.b32  	%r177, %r339, 3;
	mov.f64 	%fd1415, 0d0000000000000000;
	mov.u32 	%r414, %r2;
$L__BB1_158:
	mul.wide.s32 	%rd141, %r414, 4;
	add.s64 	%rd142, %rd3, %rd141;
	ld.global.u32 	%r179, [%rd142];
	mov.u32 	%r415, %r2;
	bra.uni 	$L__BB1_160;
$L__BB1_159:
	add.s32 	%r415, %r415, 1;
	setp.ge.s32 	%p116, %r415, %r3;
	mov.f64 	%fd1379, 0d0000000000000000;
	@%p116 bra 	$L__BB1_162;
$L__BB1_160:
	mul.wide.s32 	%rd143, %r415, 4;
	add.s64 	%rd144, %rd3, %rd143;
	ld.global.u32 	%r340, [%rd144];
	setp.ne.s32 	%p115, %r340, %r179;
	@%p115 bra 	$L__BB1_159;
	mul.wide.s32 	%rd145, %r415, 8;
	add.s64 	%rd146, %rd2, %rd145;
	ld.global.f64 	%fd1379, [%rd146];
$L__BB1_162:
	mov.u32 	%r416, %r146;
	bra.uni 	$L__BB1_164;
$L__BB1_163:
	add.s32 	%r416, %r416, 1;
	setp.ge.s32 	%p118, %r416, %r147;
	mov.f64 	%fd1380, 0d0000000000000000;
	@%p118 bra 	$L__BB1_166;
$L__BB1_164:
	mul.wide.s32 	%rd147, %r416, 4;
	add.s64 	%rd148, %rd4, %rd147;
	ld.global.u32 	%r341, [%rd148];
	setp.ne.s32 	%p117, %r341, %r179;
	@%p117 bra 	$L__BB1_163;
	mul.wide.s32 	%rd149, %r416, 8;
	add.s64 	%rd150, %rd1, %rd149;
	ld.global.f64 	%fd1380, [%rd150];
$L__BB1_166:
	setp.gt.u32 	%p119, %r149, -16;
	add.f64 	%fd150, %fd1379, %fd1380;
	mov.f64 	%fd1388, 0d0000000000000000;
	mov.u32 	%r419, %r2;
	@%p119 bra 	$L__BB1_169;
	mov.b32 	%r418, 0;
	mov.f64 	%fd1388, 0d0000000000000000;
	mov.u32 	%r419, %r2;
$L__BB1_168:
	.pragma "nounroll";
	mul.wide.s32 	%rd151, %r419, 8;
	add.s64 	%rd152, %rd2, %rd151;
	ld.global.f64 	%fd799, [%rd152];
	add.f64 	%fd800, %fd1388, %fd799;
	ld.global.f64 	%fd801, [%rd152+8];
	add.f64 	%fd802, %fd800, %fd801;
	ld.global.f64 	%fd803, [%rd152+16];
	add.f64 	%fd804, %fd802, %fd803;
	ld.global.f64 	%fd805, [%rd152+24];
	add.f64 	%fd806, %fd804, %fd805;
	ld.global.f64 	%fd807, [%rd152+32];
	add.f64 	%fd808, %fd806, %fd807;
	ld.global.f64 	%fd809, [%rd152+40];
	add.f64 	%fd810, %fd808, %fd809;
	ld.global.f64 	%fd811, [%rd152+48];
	add.f64 	%fd812, %fd810, %fd811;
	ld.global.f64 	%fd813, [%rd152+56];
	add.f64 	%fd814, %fd812, %fd813;
	ld.global.f64 	%fd815, [%rd152+64];
	add.f64 	%fd816, %fd814, %fd815;
	ld.global.f64 	%fd817, [%rd152+72];
	add.f64 	%fd818, %fd816, %fd817;
	ld.global.f64 	%fd819, [%rd152+80];
	add.f64 	%fd820, %fd818, %fd819;
	ld.global.f64 	%fd821, [%rd152+88];
	add.f64 	%fd822, %fd820, %fd821;
	ld.global.f64 	%fd823, [%rd152+96];
	add.f64 	%fd824, %fd822, %fd823;
	ld.global.f64 	%fd825, [%rd152+104];
	add.f64 	%fd826, %fd824, %fd825;
	ld.global.f64 	%fd827, [%rd152+112];
	add.f64 	%fd828, %fd826, %fd827;
	ld.global.f64 	%fd829, [%rd152+120];
	add.f64 	%fd1388, %fd828, %fd829;
	add.s32 	%r419, %r419, 16;
	add.s32 	%r418, %r418, 16;
	setp.ne.s32 	%p120, %r418, %r150;
	@%p120 bra 	$L__BB1_168;
$L__BB1_169:
	setp.eq.s32 	%p121, %r148, 0;
	@%p121 bra 	$L__BB1_179;
	setp.lt.u32 	%p122, %r148, 8;
	@%p122 bra 	$L__BB1_172;
	mul.wide.s32 	%rd153, %r419, 8;
	add.s64 	%rd154, %rd2, %rd153;
	ld.global.f64 	%fd831, [%rd154];
	add.f64 	%fd832, %fd1388, %fd831;
	ld.global.f64 	%fd833, [%rd154+8];
	add.f64 	%fd834, %fd832, %fd833;
	ld.global.f64 	%fd835, [%rd154+16];
	add.f64 	%fd836, %fd834, %fd835;
	ld.global.f64 	%fd837, [%rd154+24];
	add.f64 	%fd838, %fd836, %fd837;
	ld.global.f64 	%fd839, [%rd154+32];
	add.f64 	%fd840, %fd838, %fd839;
	ld.global.f64 	%fd841, [%rd154+40];
	add.f64 	%fd842, %fd840, %fd841;
	ld.global.f64 	%fd843, [%rd154+48];
	add.f64 	%fd844, %fd842, %fd843;
	ld.global.f64 	%fd845, [%rd154+56];
	add.f64 	%fd1388, %fd844, %fd845;
	add.s32 	%r419, %r419, 8;
$L__BB1_172:
	setp.eq.s32 	%p123, %r151, 0;
	@%p123 bra 	$L__BB1_179;
	setp.lt.u32 	%p124, %r151, 4;
	@%p124 bra 	$L__BB1_175;
	mul.wide.s32 	%rd155, %r419, 8;
	add.s64 	%rd156, %rd2, %rd155;
	ld.global.f64 	%fd847, [%rd156];
	add.f64 	%fd848, %fd1388, %fd847;
	ld.global.f64 	%fd849, [%rd156+8];
	add.f64 	%fd850, %fd848, %fd849;
	ld.global.f64 	%fd851, [%rd156+16];
	add.f64 	%fd852, %fd850, %fd851;
	ld.global.f64 	%fd853, [%rd156+24];
	add.f64 	%fd1388, %fd852, %fd853;
	add.s32 	%r419, %r419, 4;
$L__BB1_175:
	setp.eq.s32 	%p125, %r152, 0;
	@%p125 bra 	$L__BB1_179;
	setp.eq.s32 	%p126, %r152, 1;
	mul.wide.s32 	%rd157, %r419, 8;
	add.s64 	%rd16, %rd2, %rd157;
	ld.global.f64 	%fd854, [%rd16];
	add.f64 	%fd1388, %fd1388, %fd854;
	@%p126 bra 	$L__BB1_179;
	setp.eq.s32 	%p127, %r152, 2;
	ld.global.f64 	%fd855, [%rd16+8];
	add.f64 	%fd1388, %fd1388, %fd855;
	@%p127 bra 	$L__BB1_179;
	ld.global.f64 	%fd856, [%rd16+16];
	add.f64 	%fd1388, %fd1388, %fd856;
$L__BB1_179:
	setp.gt.u32 	%p128, %r154, -16;
	mov.u32 	%r424, %r146;
	@%p128 bra 	$L__BB1_182;
	mov.b32 	%r423, 0;
	mov.u32 	%r424, %r146;
$L__BB1_181:
	.pragma "nounroll";
	mul.wide.s32 	%rd158, %r424, 8;
	add.s64 	%rd159, %rd1, %rd158;
	ld.global.f64 	%fd858, [%rd159];
	add.f64 	%fd859, %fd1388, %fd858;
	ld.global.f64 	%fd860, [%rd159+8];
	add.f64 	%fd861, %fd859, %fd860;
	ld.global.f64 	%fd862, [%rd159+16];
	add.f64 	%fd863, %fd861, %fd862;
	ld.global.f64 	%fd864, [%rd159+24];
	add.f64 	%fd865, %fd863, %fd864;
	ld.global.f64 	%fd866, [%rd159+32];
	add.f64 	%fd867, %fd865, %fd866;
	ld.global.f64 	%fd868, [%rd159+40];
	add.f64 	%fd869, %fd867, %fd868;
	ld.global.f64 	%fd870, [%rd159+48];
	add.f64 	%fd871, %fd869, %fd870;
	ld.global.f64 	%fd872, [%rd159+56];
	add.f64 	%fd873, %fd871, %fd872;
	ld.global.f64 	%fd874, [%rd159+64];
	add.f64 	%fd875, %fd873, %fd874;
	ld.global.f64 	%fd876, [%rd159+72];
	add.f64 	%fd877, %fd875, %fd876;
	ld.global.f64 	%fd878, [%rd159+80];
	add.f64 	%fd879, %fd877, %fd878;
	ld.global.f64 	%fd880, [%rd159+88];
	add.f64 	%fd881, %fd879, %fd880;
	ld.global.f64 	%fd882, [%rd159+96];
	add.f64 	%fd883, %fd881, %fd882;
	ld.global.f64 	%fd884, [%rd159+104];
	add.f64 	%fd885, %fd883, %fd884;
	ld.global.f64 	%fd886, [%rd159+112];
	add.f64 	%fd887, %fd885, %fd886;
	ld.global.f64 	%fd888, [%rd159+120];
	add.f64 	%fd1388, %fd887, %fd888;
	add.s32 	%r424, %r424, 16;
	add.s32 	%r423, %r423, 16;
	setp.ne.s32 	%p129, %r423, %r155;
	@%p129 bra 	$L__BB1_181;
$L__BB1_182:
	setp.eq.s32 	%p130, %r153, 0;
	@%p130 bra 	$L__BB1_192;
	setp.lt.u32 	%p131, %r153, 8;
	@%p131 bra 	$L__BB1_185;
	mul.wide.s32 	%rd160, %r424, 8;
	add.s64 	%rd161, %rd1, %rd160;
	ld.global.f64 	%fd890, [%rd161];
	add.f64 	%fd891, %fd1388, %fd890;
	ld.global.f64 	%fd892, [%rd161+8];
	add.f64 	%fd893, %fd891, %fd892;
	ld.global.f64 	%fd894, [%rd161+16];
	add.f64 	%fd895, %fd893, %fd894;
	ld.global.f64 	%fd896, [%rd161+24];
	add.f64 	%fd897, %fd895, %fd896;
	ld.global.f64 	%fd898, [%rd161+32];
	add.f64 	%fd899, %fd897, %fd898;
	ld.global.f64 	%fd900, [%rd161+40];
	add.f64 	%fd901, %fd899, %fd900;
	ld.global.f64 	%fd902, [%rd161+48];
	add.f64 	%fd903, %fd901, %fd902;
	ld.global.f64 	%fd904, [%rd161+56];
	add.f64 	%fd1388, %fd903, %fd904;
	add.s32 	%r424, %r424, 8;
$L__BB1_185:
	setp.eq.s32 	%p132, %r156, 0;
	@%p132 bra 	$L__BB1_192;
	setp.lt.u32 	%p133, %r156, 4;
	@%p133 bra 	$L__BB1_188;
	mul.wide.s32 	%rd162, %r424, 8;
	add.s64 	%rd163, %rd1, %rd162;
	ld.global.f64 	%fd906, [%rd163];
	add.f64 	%fd907, %fd1388, %fd906;
	ld.global.f64 	%fd908, [%rd163+8];
	add.f64 	%fd909, %fd907, %fd908;
	ld.global.f64 	%fd910, [%rd163+16];
	add.f64 	%fd911, %fd909, %fd910;
	ld.global.f64 	%fd912, [%rd163+24];
	add.f64 	%fd1388, %fd911, %fd912;
	add.s32 	%r424, %r424, 4;
$L__BB1_188:
	setp.eq.s32 	%p134, %r157, 0;
	@%p134 bra 	$L__BB1_192;
	setp.eq.s32 	%p135, %r157, 1;
	mul.wide.s32 	%rd164, %r424, 8;
	add.s64 	%rd17, %rd1, %rd164;
	ld.global.f64 	%fd913, [%rd17];
	add.f64 	%fd1388, %fd1388, %fd913;
	@%p135 bra 	$L__BB1_192;
	setp.eq.s32 	%p136, %r157, 2;
	ld.global.f64 	%fd914, [%rd17+8];
	add.f64 	%fd1388, %fd1388, %fd914;
	@%p136 bra 	$L__BB1_192;
	ld.global.f64 	%fd915, [%rd17+16];
	add.f64 	%fd1388, %fd1388, %fd915;
$L__BB1_192:
	setp.ge.s32 	%p137, %r442, %r441;
	setp.eq.f64 	%p138, %fd1388, 0d0000000000000000;
	div.rn.f64 	%fd917, %fd150, %fd1388;
	selp.f64 	%fd179, 0d0000000000000000, %fd917, %p138;
	mov.f64 	%fd1397, 0d0000000000000000;
	mov.u32 	%r427, %r442;
	@%p137 bra 	$L__BB1_196;
	bra.uni 	$L__BB1_194;
$L__BB1_193:
	add.s32 	%r427, %r427, 1;
	setp.ge.s32 	%p140, %r427, %r441;
	@%p140 bra 	$L__BB1_196;
$L__BB1_194:
	mul.wide.s32 	%rd165, %r427, 4;
	add.s64 	%rd166, %rd3, %rd165;
	ld.global.u32 	%r344, [%rd166];
	setp.ne.s32 	%p139, %r344, %r179;
	@%p139 bra 	$L__BB1_193;
	mul.wide.s32 	%rd167, %r427, 8;
	add.s64 	%rd168, %rd2, %rd167;
	ld.global.f64 	%fd1397, [%rd168];
$L__BB1_196:
	setp.ge.s32 	%p141, %r440, %r439;
	mov.f64 	%fd1398, 0d0000000000000000;
	mov.u32 	%r428, %r440;
	@%p141 bra 	$L__BB1_200;
	bra.uni 	$L__BB1_198;
$L__BB1_197:
	add.s32 	%r428, %r428, 1;
	setp.ge.s32 	%p143, %r428, %r439;
	@%p143 bra 	$L__BB1_200;
$L__BB1_198:
	mul.wide.s32 	%rd169, %r428, 4;
	add.s64 	%rd170, %rd4, %rd169;
	ld.global.u32 	%r345, [%rd170];
	setp.ne.s32 	%p142, %r345, %r179;
	@%p142 bra 	$L__BB1_197;
	mul.wide.s32 	%rd171, %r428, 8;
	add.s64 	%rd172, %rd1, %rd171;
	ld.global.f64 	%fd1398, [%rd172];
$L__BB1_200:
	add.f64 	%fd184, %fd1397, %fd1398;
	mov.f64 	%fd1414, 0d0000000000000000;
	@%p137 bra 	$L__BB1_214;
	setp.gt.u32 	%p145, %r169, -16;
	mov.f64 	%fd1414, 0d0000000000000000;
	mov.u32 	%r431, %r442;
	@%p145 bra 	$L__BB1_204;
	mov.b32 	%r430, 0;
	mov.f64 	%fd1414, 0d0000000000000000;
	mov.u32 	%r431, %r442;
$L__BB1_203:
	.pragma "nounroll";
	mul.wide.s32 	%rd173, %r431, 8;
	add.s64 	%rd174, %rd2, %rd173;
	ld.global.f64 	%fd925, [%rd174];
	max.f64 	%fd926, %fd1414, %fd925;
	ld.global.f64 	%fd927, [%rd174+8];
	max.f64 	%fd928, %fd926, %fd927;
	ld.global.f64 	%fd929, [%rd174+16];
	max.f64 	%fd930, %fd928, %fd929;
	ld.global.f64 	%fd931, [%rd174+24];
	max.f64 	%fd932, %fd930, %fd931;
	ld.global.f64 	%fd933, [%rd174+32];
	max.f64 	%fd934, %fd932, %fd933;
	ld.global.f64 	%fd935, [%rd174+40];
	max.f64 	%fd936, %fd934, %fd935;
	ld.global.f64 	%fd937, [%rd174+48];
	max.f64 	%fd938, %fd936, %fd937;
	ld.global.f64 	%fd939, [%rd174+56];
	max.f64 	%fd940, %fd938, %fd939;
	ld.global.f64 	%fd941, [%rd174+64];
	max.f64 	%fd942, %fd940, %fd941;
	ld.global.f64 	%fd943, [%rd174+72];
	max.f64 	%fd944, %fd942, %fd943;
	ld.global.f64 	%fd945, [%rd174+80];
	max.f64 	%fd946, %fd944, %fd945;
	ld.global.f64 	%fd947, [%rd174+88];
	max.f64 	%fd948, %fd946, %fd947;
	ld.global.f64 	%fd949, [%rd174+96];
	max.f64 	%fd950, %fd948, %fd949;
	ld.global.f64 	%fd951, [%rd174+104];
	max.f64 	%fd952, %fd950, %fd951;
	ld.global.f64 	%fd953, [%rd174+112];
	max.f64 	%fd954, %fd952, %fd953;
	ld.global.f64 	%fd955, [%rd174+120];
	max.f64 	%fd1414, %fd954, %fd955;
	add.s32 	%r431, %r431, 16;
	add.s32 	%r430, %r430, 16;
	setp.ne.s32 	%p146, %r430, %r170;
	@%p146 bra 	$L__BB1_203;
$L__BB1_204:
	setp.eq.s32 	%p147, %r168, 0;
	@%p147 bra 	$L__BB1_214;
	setp.lt.u32 	%p148, %r168, 8;
	@%p148 bra 	$L__BB1_207;
	mul.wide.s32 	%rd175, %r431, 8;
	add.s64 	%rd176, %rd2, %rd175;
	ld.global.f64 	%fd957, [%rd176];
	max.f64 	%fd958, %fd1414, %fd957;
	ld.global.f64 	%fd959, [%rd176+8];
	max.f64 	%fd960, %fd958, %fd959;
	ld.global.f64 	%fd961, [%rd176+16];
	max.f64 	%fd962, %fd960, %fd961;
	ld.global.f64 	%fd963, [%rd176+24];
	max.f64 	%fd964, %fd962, %fd963;
	ld.global.f64 	%fd965, [%rd176+32];
	max.f64 	%fd966, %fd964, %fd965;
	ld.global.f64 	%fd967, [%rd176+40];
	max.f64 	%fd968, %fd966, %fd967;
	ld.global.f64 	%fd969, [%rd176+48];
	max.f64 	%fd970, %fd968, %fd969;
	ld.global.f64 	%fd971, [%rd176+56];
	max.f64 	%fd1414, %fd970, %fd971;
	add.s32 	%r431, %r431, 8;
$L__BB1_207:
	setp.eq.s32 	%p149, %r171, 0;
	@%p149 bra 	$L__BB1_214;
	setp.lt.u32 	%p150, %r171, 4;
	@%p150 bra 	$L__BB1_210;
	mul.wide.s32 	%rd177, %r431, 8;
	add.s64 	%rd178, %rd2, %rd177;
	ld.global.f64 	%fd973, [%rd178];
	max.f64 	%fd974, %fd1414, %fd973;
	ld.global.f64 	%fd975, [%rd178+8];
	max.f64 	%fd976, %fd974, %fd975;
	ld.global.f64 	%fd977, [%rd178+16];
	max.f64 	%fd978, %fd976, %fd977;
	ld.global.f64 	%fd979, [%rd178+24];
	max.f64 	%fd1414, %fd978, %fd979;
	add.s32 	%r431, %r431, 4;
$L__BB1_210:
	setp.eq.s32 	%p151, %r172, 0;
	@%p151 bra 	$L__BB1_214;
	setp.eq.s32 	%p152, %r172, 1;
	mul.wide.s32 	%rd179, %r431, 8;
	add.s64 	%rd18, %rd2, %rd179;
	ld.global.f64 	%fd980, [%rd18];
	max.f64 	%fd1414, %fd1414, %fd980;
	@%p152 bra 	$L__BB1_214;
	setp.eq.s32 	%p153, %r172, 2;
	ld.global.f64 	%fd981, [%rd18+8];
	max.f64 	%fd1414, %fd1414, %fd981;
	@%p153 bra 	$L__BB1_214;
	ld.global.f64 	%fd982, [%rd18+16];
	max.f64 	%fd1414, %fd1414, %fd982;
$L__BB1_214:
	@%p141 bra 	$L__BB1_228;
	setp.gt.u32 	%p155, %r174, -16;
	mov.u32 	%r436, %r440;
	@%p155 bra 	$L__BB1_218;
	mov.b32 	%r435, 0;
	mov.u32 	%r436, %r440;
$L__BB1_217:
	.pragma "nounroll";
	mul.wide.s32 	%rd180, %r436, 8;
	add.s64 	%rd181, %rd1, %rd180;
	ld.global.f64 	%fd984, [%rd181];
	max.f64 	%fd985, %fd1414, %fd984;
	ld.global.f64 	%fd986, [%rd181+8];
	max.f64 	%fd987, %fd985, %fd986;
	ld.global.f64 	%fd988, [%rd181+16];
	max.f64 	%fd989, %fd987, %fd988;
	ld.global.f64 	%fd990, [%rd181+24];
	max.f64 	%fd991, %fd989, %fd990;
	ld.global.f64 	%fd992, [%rd181+32];
	max.f64 	%fd993, %fd991, %fd992;
	ld.global.f64 	%fd994, [%rd181+40];
	max.f64 	%fd995, %fd993, %fd994;
	ld.global.f64 	%fd996, [%rd181+48];
	max.f64 	%fd997, %fd995, %fd996;
	ld.global.f64 	%fd998, [%rd181+56];
	max.f64 	%fd999, %fd997, %fd998;
	ld.global.f64 	%fd1000, [%rd181+64];
	max.f64 	%fd1001, %fd999, %fd1000;
	ld.global.f64 	%fd1002, [%rd181+72];
	max.f64 	%fd1003, %fd1001, %fd1002;
	ld.global.f64 	%fd1004, [%rd181+80];
	max.f64 	%fd1005, %fd1003, %fd1004;
	ld.global.f64 	%fd1006, [%rd181+88];
	max.f64 	%fd1007, %fd1005, %fd1006;
	ld.global.f64 	%fd1008, [%rd181+96];
	max.f64 	%fd1009, %fd1007, %fd1008;
	ld.global.f64 	%fd1010, [%rd181+104];
	max.f64 	%fd1011, %fd1009, %fd1010;
	ld.global.f64 	%fd1012, [%rd181+112];
	max.f64 	%fd1013, %fd1011, %fd1012;
	ld.global.f64 	%fd1014, [%rd181+120];
	max.f64 	%fd1414, %fd1013, %fd1014;
	add.s32 	%r436, %r436, 16;
	add.s32 	%r435, %r435, 16;
	setp.ne.s32 	%p156, %r435, %r175;
	@%p156 bra 	$L__BB1_217;
$L__BB1_218:
	setp.eq.s32 	%p157, %r173, 0;
	@%p157 bra 	$L__BB1_228;
	setp.lt.u32 	%p158, %r173, 8;
	@%p158 bra 	$L__BB1_221;
	mul.wide.s32 	%rd182, %r436, 8;
	add.s64 	%rd183, %rd1, %rd182;
	ld.global.f64 	%fd1016, [%rd183];
	max.f64 	%fd1017, %fd1414, %fd1016;
	ld.global.f64 	%fd1018, [%rd183+8];
	max.f64 	%fd1019, %fd1017, %fd1018;
	ld.global.f64 	%fd1020, [%rd183+16];
	max.f64 	%fd1021, %fd1019, %fd1020;
	ld.global.f64 	%fd1022, [%rd183+24];
	max.f64 	%fd1023, %fd1021, %fd1022;
	ld.global.f64 	%fd1024, [%rd183+32];
	max.f64 	%fd1025, %fd1023, %fd1024;
	ld.global.f64 	%fd1026, [%rd183+40];
	max.f64 	%fd1027, %fd1025, %fd1026;
	ld.global.f64 	%fd1028, [%rd183+48];
	max.f64 	%fd1029, %fd1027, %fd1028;
	ld.global.f64 	%fd1030, [%rd183+56];
	max.f64 	%fd1414, %fd1029, %fd1030;
	add.s32 	%r436, %r436, 8;
$L__BB1_221:
	setp.eq.s32 	%p159, %r176, 0;
	@%p159 bra 	$L__BB1_228;
	setp.lt.u32 	%p160, %r176, 4;
	@%p160 bra 	$L__BB1_224;
	mul.wide.s32 	%rd184, %r436, 8;
	add.s64 	%rd185, %rd1, %rd184;
	ld.global.f64 	%fd1032, [%rd185];
	max.f64 	%fd1033, %fd1414, %fd1032;
	ld.global.f64 	%fd1034, [%rd185+8];
	max.f64 	%fd1035, %fd1033, %fd1034;
	ld.global.f64 	%fd1036, [%rd185+16];
	max.f64 	%fd1037, %fd1035, %fd1036;
	ld.global.f64 	%fd1038, [%rd185+24];
	max.f64 	%fd1414, %fd1037, %fd1038;
	add.s32 	%r436, %r436, 4;
$L__BB1_224:
	setp.eq.s32 	%p161, %r177, 0;
	@%p161 bra 	$L__BB1_228;
	setp.eq.s32 	%p162, %r177, 1;
	mul.wide.s32 	%rd186, %r436, 8;
	add.s64 	%rd19, %rd1, %rd186;
	ld.global.f64 	%fd1039, [%rd19];
	max.f64 	%fd1414, %fd1414, %fd1039;
	@%p162 bra 	$L__BB1_228;
	setp.eq.s32 	%p163, %r177, 2;
	ld.global.f64 	%fd1040, [%rd19+8];
	max.f64 	%fd1414, %fd1414, %fd1040;
	@%p163 bra 	$L__BB1_228;
	ld.global.f64 	%fd1041, [%rd19+16];
	max.f64 	%fd1414, %fd1414, %fd1041;
$L__BB1_228:
	setp.eq.f64 	%p164, %fd1414, 0d0000000000000000;
	div.rn.f64 	%fd1042, %fd184, %fd1414;
	selp.f64 	%fd1043, 0d0000000000000000, %fd1042, %p164;
	fma.rn.f64 	%fd1415, %fd179, %fd1043, %fd1415;
	add.s32 	%r414, %r414, 1;
	setp.lt.s32 	%p165, %r414, %r3;
	@%p165 bra 	$L__BB1_158;
$L__BB1_229:
	add.s32 	%r348, %r442, 1;
	add.s32 	%r349, %r440, 1;
	max.s32 	%r350, %r441, %r348;
	sub.s32 	%r351, %r350, %r442;
	and.b32  	%r229, %r351, 15;
	sub.s32 	%r230, %r442, %r350;
	and.b32  	%r231, %r351, -16;
	and.b32  	%r232, %r351, 7;
	and.b32  	%r233, %r351, 3;
	max.s32 	%r352, %r439, %r349;
	sub.s32 	%r353, %r352, %r440;
	and.b32  	%r234, %r353, 15;
	sub.s32 	%r235, %r440, %r352;
	and.b32  	%r236, %r353, -16;
	and.b32  	%r237, %r353, 7;
	and.b32  	%r238, %r353, 3;
	mov.u32 	%r443, %r146;
$L__BB1_230:
	setp.ge.s32 	%p166, %r2, %r3;
	mul.wide.s32 	%rd187, %r443, 4;
	add.s64 	%rd188, %rd4, %rd187;
	ld.global.u32 	%r240, [%rd188];
	mov.f64 	%fd1417, 0d0000000000000000;
	mov.u32 	%r444, %r2;
	@%p166 bra 	$L__BB1_234;
	bra.uni 	$L__BB1_232;
$L__BB1_231:
	add.s32 	%r444, %r444, 1;
	setp.ge.s32 	%p168, %r444, %r3;
	@%p168 bra 	$L__BB1_234;
$L__BB1_232:
	mul.wide.s32 	%rd189, %r444, 4;
	add.s64 	%rd190, %rd3, %rd189;
	ld.global.u32 	%r354, [%rd190];
	setp.ne.s32 	%p167, %r354, %r240;
	@%p167 bra 	$L__BB1_231;
	mul.wide.s32 	%rd191, %r444, 8;
	add.s64 	%rd192, %rd2, %rd191;
	ld.global.f64 	%fd1417, [%rd192];
$L__BB1_234:
	mov.u32 	%r445, %r146;
	bra.uni 	$L__BB1_236;
$L__BB1_235:
	add.s32 	%r445, %r445, 1;
	setp.ge.s32 	%p170, %r445, %r147;
	mov.f64 	%fd1418, 0d0000000000000000;
	@%p170 bra 	$L__BB1_238;
$L__BB1_236:
	mul.wide.s32 	%rd193, %r445, 4;
	add.s64 	%rd194, %rd4, %rd193;
	ld.global.u32 	%r355, [%rd194];
	setp.ne.s32 	%p169, %r355, %r240;
	@%p169 bra 	$L__BB1_235;
	mul.wide.s32 	%rd195, %r445, 8;
	add.s64 	%rd196, %rd1, %rd195;
	ld.global.f64 	%fd1418, [%rd196];
$L__BB1_238:
	add.f64 	%fd220, %fd1417, %fd1418;
	mov.f64 	%fd1426, 0d0000000000000000;
	@%p166 bra 	$L__BB1_252;
	setp.gt.u32 	%p172, %r149, -16;
	mov.f64 	%fd1426, 0d0000000000000000;
	mov.u32 	%r448, %r2;
	@%p172 bra 	$L__BB1_242;
	mov.b32 	%r447, 0;
	mov.f64 	%fd1426, 0d0000000000000000;
	mov.u32 	%r448, %r2;
$L__BB1_241:
	.pragma "nounroll";
	mul.wide.s32 	%rd197, %r448, 8;
	add.s64 	%rd198, %rd2, %rd197;
	ld.global.f64 	%fd1051, [%rd198];
	add.f64 	%fd1052, %fd1426, %fd1051;
	ld.global.f64 	%fd1053, [%rd198+8];
	add.f64 	%fd1054, %fd1052, %fd1053;
	ld.global.f64 	%fd1055, [%rd198+16];
	add.f64 	%fd1056, %fd1054, %fd1055;
	ld.global.f64 	%fd1057, [%rd198+24];
	add.f64 	%fd1058, %fd1056, %fd1057;
	ld.global.f64 	%fd1059, [%rd198+32];
	add.f64 	%fd1060, %fd1058, %fd1059;
	ld.global.f64 	%fd1061, [%rd198+40];
	add.f64 	%fd1062, %fd1060, %fd1061;
	ld.global.f64 	%fd1063, [%rd198+48];
	add.f64 	%fd1064, %fd1062, %fd1063;
	ld.global.f64 	%fd1065, [%rd198+56];
	add.f64 	%fd1066, %fd1064, %fd1065;
	ld.global.f64 	%fd1067, [%rd198+64];
	add.f64 	%fd1068, %fd1066, %fd1067;
	ld.global.f64 	%fd1069, [%rd198+72];
	add.f64 	%fd1070, %fd1068, %fd1069;
	ld.global.f64 	%fd1071, [%rd198+80];
	add.f64 	%fd1072, %fd1070, %fd1071;
	ld.global.f64 	%fd1073, [%rd198+88];
	add.f64 	%fd1074, %fd1072, %fd1073;
	ld.global.f64 	%fd1075, [%rd198+96];
	add.f64 	%fd1076, %fd1074, %fd1075;
	ld.global.f64 	%fd1077, [%rd198+104];
	add.f64 	%fd1078, %fd1076, %fd1077;
	ld.global.f64 	%fd1079, [%rd198+112];
	add.f64 	%fd1080, %fd1078, %fd1079;
	ld.global.f64 	%fd1081, [%rd198+120];
	add.f64 	%fd1426, %fd1080, %fd1081;
	add.s32 	%r448, %r448, 16;
	add.s32 	%r447, %r447, 16;
	setp.ne.s32 	%p173, %r447, %r150;
	@%p173 bra 	$L__BB1_241;
$L__BB1_242:
	setp.eq.s32 	%p174, %r148, 0;
	@%p174 bra 	$L__BB1_252;
	setp.lt.u32 	%p175, %r148, 8;
	@%p175 bra 	$L__BB1_245;
	mul.wide.s32 	%rd199, %r448, 8;
	add.s64 	%rd200, %rd2, %rd199;
	ld.global.f64 	%fd1083, [%rd200];
	add.f64 	%fd1084, %fd1426, %fd1083;
	ld.global.f64 	%fd1085, [%rd200+8];
	add.f64 	%fd1086, %fd1084, %fd1085;
	ld.global.f64 	%fd1087, [%rd200+16];
	add.f64 	%fd1088, %fd1086, %fd1087;
	ld.global.f64 	%fd1089, [%rd200+24];
	add.f64 	%fd1090, %fd1088, %fd1089;
	ld.global.f64 	%fd1091, [%rd200+32];
	add.f64 	%fd1092, %fd1090, %fd1091;
	ld.global.f64 	%fd1093, [%rd200+40];
	add.f64 	%fd1094, %fd1092, %fd1093;
	ld.global.f64 	%fd1095, [%rd200+48];
	add.f64 	%fd1096, %fd1094, %fd1095;
	ld.global.f64 	%fd1097, [%rd200+56];
	add.f64 	%fd1426, %fd1096, %fd1097;
	add.s32 	%r448, %r448, 8;
$L__BB1_245:
	setp.eq.s32 	%p176, %r151, 0;
	@%p176 bra 	$L__BB1_252;
	setp.lt.u32 	%p177, %r151, 4;
	@%p177 bra 	$L__BB1_248;
	mul.wide.s32 	%rd201, %r448, 8;
	add.s64 	%rd202, %rd2, %rd201;
	ld.global.f64 	%fd1099, [%rd202];
	add.f64 	%fd1100, %fd1426, %fd1099;
	ld.global.f64 	%fd1101, [%rd202+8];
	add.f64 	%fd1102, %fd1100, %fd1101;
	ld.global.f64 	%fd1103, [%rd202+16];
	add.f64 	%fd1104, %fd1102, %fd1103;
	ld.global.f64 	%fd1105, [%rd202+24];
	add.f64 	%fd1426, %fd1104, %fd1105;
	add.s32 	%r448, %r448, 4;
$L__BB1_248:
	setp.eq.s32 	%p178, %r152, 0;
	@%p178 bra 	$L__BB1_252;
	setp.eq.s32 	%p179, %r152, 1;
	mul.wide.s32 	%rd203, %r448, 8;
	add.s64 	%rd20, %rd2, %rd203;
	ld.global.f64 	%fd1106, [%rd20];
	add.f64 	%fd1426, %fd1426, %fd1106;
	@%p179 bra 	$L__BB1_252;
	setp.eq.s32 	%p180, %r152, 2;
	ld.global.f64 	%fd1107, [%rd20+8];
	add.f64 	%fd1426, %fd1426, %fd1107;
	@%p180 bra 	$L__BB1_252;
	ld.global.f64 	%fd1108, [%rd20+16];
	add.f64 	%fd1426, %fd1426, %fd1108;
$L__BB1_252:
	setp.gt.u32 	%p181, %r154, -16;
	mov.u32 	%r453, %r146;
	@%p181 bra 	$L__BB1_255;
	mov.b32 	%r452, 0;
	mov.u32 	%r453, %r146;
$L__BB1_254:
	.pragma "nounroll";
	mul.wide.s32 	%rd204, %r453, 8;
	add.s64 	%rd205, %rd1, %rd204;
	ld.global.f64 	%fd1110, [%rd205];
	add.f64 	%fd1111, %fd1426, %fd1110;
	ld.global.f64 	%fd1112, [%rd205+8];
	add.f64 	%fd1113, %fd1111, %fd1112;
	ld.global.f64 	%fd1114, [%rd205+16];
	add.f64 	%fd1115, %fd1113, %fd1114;
	ld.global.f64 	%fd1116, [%rd205+24];
	add.f64 	%fd1117, %fd1115, %fd1116;
	ld.global.f64 	%fd1118, [%rd205+32];
	add.f64 	%fd1119, %fd1117, %fd1118;
	ld.global.f64 	%fd1120, [%rd205+40];
	add.f64 	%fd1121, %fd1119, %fd1120;
	ld.global.f64 	%fd1122, [%rd205+48];
	add.f64 	%fd1123, %fd1121, %fd1122;
	ld.global.f64 	%fd1124, [%rd205+56];
	add.f64 	%fd1125, %fd1123, %fd1124;
	ld.global.f64 	%fd1126, [%rd205+64];
	add.f64 	%fd1127, %fd1125, %fd1126;
	ld.global.f64 	%fd1128, [%rd205+72];
	add.f64 	%fd1129, %fd1127, %fd1128;
	ld.global.f64 	%fd1130, [%rd205+80];
	add.f64 	%fd1131, %fd1129, %fd1130;
	ld.global.f64 	%fd1132, [%rd205+88];
	add.f64 	%fd1133, %fd1131, %fd1132;
	ld.global.f64 	%fd1134, [%rd205+96];
	add.f64 	%fd1135, %fd1133, %fd1134;
	ld.global.f64 	%fd1136, [%rd205+104];
	add.f64 	%fd1137, %fd1135, %fd1136;
	ld.global.f64 	%fd1138, [%rd205+112];
	add.f64 	%fd1139, %fd1137, %fd1138;
	ld.global.f64 	%fd1140, [%rd205+120];
	add.f64 	%fd1426, %fd1139, %fd1140;
	add.s32 	%r453, %r453, 16;
	add.s32 	%r452, %r452, 16;
	setp.ne.s32 	%p182, %r452, %r155;
	@%p182 bra 	$L__BB1_254;
$L__BB1_255:
	setp.eq.s32 	%p183, %r153, 0;
	@%p183 bra 	$L__BB1_265;
	setp.lt.u32 	%p184, %r153, 8;
	@%p184 bra 	$L__BB1_258;
	mul.wide.s32 	%rd206, %r453, 8;
	add.s64 	%rd207, %rd1, %rd206;
	ld.global.f64 	%fd1142, [%rd207];
	add.f64 	%fd1143, %fd1426, %fd1142;
	ld.global.f64 	%fd1144, [%rd207+8];
	add.f64 	%fd1145, %fd1143, %fd1144;
	ld.global.f64 	%fd1146, [%rd207+16];
	add.f64 	%fd1147, %fd1145, %fd1146;
	ld.global.f64 	%fd1148, [%rd207+24];
	add.f64 	%fd1149, %fd1147, %fd1148;
	ld.global.f64 	%fd1150, [%rd207+32];
	add.f64 	%fd1151, %fd1149, %fd1150;
	ld.global.f64 	%fd1152, [%rd207+40];
	add.f64 	%fd1153, %fd1151, %fd1152;
	ld.global.f64 	%fd1154, [%rd207+48];
	add.f64 	%fd1155, %fd1153, %fd1154;
	ld.global.f64 	%fd1156, [%rd207+56];
	add.f64 	%fd1426, %fd1155, %fd1156;
	add.s32 	%r453, %r453, 8;
$L__BB1_258:
	setp.eq.s32 	%p185, %r156, 0;
	@%p185 bra 	$L__BB1_265;
	setp.lt.u32 	%p186, %r156, 4;
	@%p186 bra 	$L__BB1_261;
	mul.wide.s32 	%rd208, %r453, 8;
	add.s64 	%rd209, %rd1, %rd208;
	ld.global.f64 	%fd1158, [%rd209];
	add.f64 	%fd1159, %fd1426, %fd1158;
	ld.global.f64 	%fd1160, [%rd209+8];
	add.f64 	%fd1161, %fd1159, %fd1160;
	ld.global.f64 	%fd1162, [%rd209+16];
	add.f64 	%fd1163, %fd1161, %fd1162;
	ld.global.f64 	%fd1164, [%rd209+24];
	add.f64 	%fd1426, %fd1163, %fd1164;
	add.s32 	%r453, %r453, 4;
$L__BB1_261:
	setp.eq.s32 	%p187, %r157, 0;
	@%p187 bra 	$L__BB1_265;
	setp.eq.s32 	%p188, %r157, 1;
	mul.wide.s32 	%rd210, %r453, 8;
	add.s64 	%rd21, %rd1, %rd210;
	ld.global.f64 	%fd1165, [%rd21];
	add.f64 	%fd1426, %fd1426, %fd1165;
	@%p188 bra 	$L__BB1_265;
	setp.eq.s32 	%p189, %r157, 2;
	ld.global.f64 	%fd1166, [%rd21+8];
	add.f64 	%fd1426, %fd1426, %fd1166;
	@%p189 bra 	$L__BB1_265;
	ld.global.f64 	%fd1167, [%rd21+16];
	add.f64 	%fd1426, %fd1426, %fd1167;
$L__BB1_265:
	setp.ge.s32 	%p190, %r442, %r441;
	setp.eq.f64 	%p191, %fd1426, 0d0000000000000000;
	div.rn.f64 	%fd1169, %fd220, %fd1426;
	selp.f64 	%fd249, 0d0000000000000000, %fd1169, %p191;
	mov.f64 	%fd1435, 0d0000000000000000;
	mov.u32 	%r456, %r442;
	@%p190 bra 	$L__BB1_269;
	bra.uni 	$L__BB1_267;
$L__BB1_266:
	add.s32 	%r456, %r456, 1;
	setp.ge.s32 	%p193, %r456, %r441;
	@%p193 bra 	$L__BB1_269;
$L__BB1_267:
	mul.wide.s32 	%rd211, %r456, 4;
	add.s64 	%rd212, %rd3, %rd211;
	ld.global.u32 	%r358, [%rd212];
	setp.ne.s32 	%p192, %r358, %r240;
	@%p192 bra 	$L__BB1_266;
	mul.wide.s32 	%rd213, %r456, 8;
	add.s64 	%rd214, %rd2, %rd213;
	ld.global.f64 	%fd1435, [%rd214];
$L__BB1_269:
	setp.ge.s32 	%p194, %r440, %r439;
	mov.f64 	%fd1436, 0d0000000000000000;
	mov.u32 	%r457, %r440;
	@%p194 bra 	$L__BB1_273;
	bra.uni 	$L__BB1_271;
$L__BB1_270:
	add.s32 	%r457, %r457, 1;
	setp.ge.s32 	%p196, %r457, %r439;
	@%p196 bra 	$L__BB1_273;
$L__BB1_271:
	mul.wide.s32 	%rd215, %r457, 4;
	add.s64 	%rd216, %rd4, %rd215;
	ld.global.u32 	%r359, [%rd216];
	setp.ne.s32 	%p195, %r359, %r240;
	@%p195 bra 	$L__BB1_270;
	mul.wide.s32 	%rd217, %r457, 8;
	add.s64 	%rd218, %rd1, %rd217;
	ld.global.f64 	%fd1436, [%rd218];
$L__BB1_273:
	add.f64 	%fd254, %fd1435, %fd1436;
	mov.f64 	%fd1452, 0d0000000000000000;
	@%p190 bra 	$L__BB1_287;
	setp.gt.u32 	%p198, %r230, -16;
	mov.f64 	%fd1452, 0d0000000000000000;
	mov.u32 	%r460, %r442;
	@%p198 bra 	$L__BB1_277;
	mov.b32 	%r459, 0;
	mov.f64 	%fd1452, 0d0000000000000000;
	mov.u32 	%r460, %r442;
$L__BB1_276:
	.pragma "nounroll";
	mul.wide.s32 	%rd219, %r460, 8;
	add.s64 	%rd220, %rd2, %rd219;
	ld.global.f64 	%fd1177, [%rd220];
	max.f64 	%fd1178, %fd1452, %fd1177;
	ld.global.f64 	%fd1179, [%rd220+8];
	max.f64 	%fd1180, %fd1178, %fd1179;
	ld.global.f64 	%fd1181, [%rd220+16];
	max.f64 	%fd1182, %fd1180, %fd1181;
	ld.global.f64 	%fd1183, [%rd220+24];
	max.f64 	%fd1184, %fd1182, %fd1183;
	ld.global.f64 	%fd1185, [%rd220+32];
	max.f64 	%fd1186, %fd1184, %fd1185;
	ld.global.f64 	%fd1187, [%rd220+40];
	max.f64 	%fd1188, %fd1186, %fd1187;
	ld.global.f64 	%fd1189, [%rd220+48];
	max.f64 	%fd1190, %fd1188, %fd1189;
	ld.global.f64 	%fd1191, [%rd220+56];
	max.f64 	%fd1192, %fd1190, %fd1191;
	ld.global.f64 	%fd1193, [%rd220+64];
	max.f64 	%fd1194, %fd1192, %fd1193;
	ld.global.f64 	%fd1195, [%rd220+72];
	max.f64 	%fd1196, %fd1194, %fd1195;
	ld.global.f64 	%fd1197, [%rd220+80];
	max.f64 	%fd1198, %fd1196, %fd1197;
	ld.global.f64 	%fd1199, [%rd220+88];
	max.f64 	%fd1200, %fd1198, %fd1199;
	ld.global.f64 	%fd1201, [%rd220+96];
	max.f64 	%fd1202, %fd1200, %fd1201;
	ld.global.f64 	%fd1203, [%rd220+104];
	max.f64 	%fd1204, %fd1202, %fd1203;
	ld.global.f64 	%fd1205, [%rd220+112];
	max.f64 	%fd1206, %fd1204, %fd1205;
	ld.global.f64 	%fd1207, [%rd220+120];
	max.f64 	%fd1452, %fd1206, %fd1207;
	add.s32 	%r460, %r460, 16;
	add.s32 	%r459, %r459, 16;
	setp.ne.s32 	%p199, %r459, %r231;
	@%p199 bra 	$L__BB1_276;
$L__BB1_277:
	setp.eq.s32 	%p200, %r229, 0;
	@%p200 bra 	$L__BB1_287;
	setp.lt.u32 	%p201, %r229, 8;
	@%p201 bra 	$L__BB1_280;
	mul.wide.s32 	%rd221, %r460, 8;
	add.s64 	%rd222, %rd2, %rd221;
	ld.global.f64 	%fd1209, [%rd222];
	max.f64 	%fd1210, %fd1452, %fd1209;
	ld.global.f64 	%fd1211, [%rd222+8];
	max.f64 	%fd1212, %fd1210, %fd1211;
	ld.global.f64 	%fd1213, [%rd222+16];
	max.f64 	%fd1214, %fd1212, %fd1213;
	ld.global.f64 	%fd1215, [%rd222+24];
	max.f64 	%fd1216, %fd1214, %fd1215;
	ld.global.f64 	%fd1217, [%rd222+32];
	max.f64 	%fd1218, %fd1216, %fd1217;
	ld.global.f64 	%fd1219, [%rd222+40];
	max.f64 	%fd1220, %fd1218, %fd1219;
	ld.global.f64 	%fd1221, [%rd222+48];
	max.f64 	%fd1222, %fd1220, %fd1221;
	ld.global.f64 	%fd1223, [%rd222+56];
	max.f64 	%fd1452, %fd1222, %fd1223;
	add.s32 	%r460, %r460, 8;
$L__BB1_280:
	setp.eq.s32 	%p202, %r232, 0;
	@%p202 bra 	$L__BB1_287;
	setp.lt.u32 	%p203, %r232, 4;
	@%p203 bra 	$L__BB1_283;
	mul.wide.s32 	%rd223, %r460, 8;
	add.s64 	%rd224, %rd2, %rd223;
	ld.global.f64 	%fd1225, [%rd224];
	max.f64 	%fd1226, %fd1452, %fd1225;
	ld.global.f64 	%fd1227, [%rd224+8];
	max.f64 	%fd1228, %fd1226, %fd1227;
	ld.global.f64 	%fd1229, [%rd224+16];
	max.f64 	%fd1230, %fd1228, %fd1229;
	ld.global.f64 	%fd1231, [%rd224+24];
	max.f64 	%fd1452, %fd1230, %fd1231;
	add.s32 	%r460, %r460, 4;
$L__BB1_283:
	setp.eq.s32 	%p204, %r233, 0;
	@%p204 bra 	$L__BB1_287;
	setp.eq.s32 	%p205, %r233, 1;
	mul.wide.s32 	%rd225, %r460, 8;
	add.s64 	%rd22, %rd2, %rd225;
	ld.global.f64 	%fd1232, [%rd22];
	max.f64 	%fd1452, %fd1452, %fd1232;
	@%p205 bra 	$L__BB1_287;
	setp.eq.s32 	%p206, %r233, 2;
	ld.global.f64 	%fd1233, [%rd22+8];
	max.f64 	%fd1452, %fd1452, %fd1233;
	@%p206 bra 	$L__BB1_287;
	ld.global.f64 	%fd1234, [%rd22+16];
	max.f64 	%fd1452, %fd1452, %fd1234;
$L__BB1_287:
	@%p194 bra 	$L__BB1_301;
	setp.gt.u32 	%p208, %r235, -16;
	mov.u32 	%r465, %r440;
	@%p208 bra 	$L__BB1_291;
	mov.b32 	%r464, 0;
	mov.u32 	%r465, %r440;
$L__BB1_290:
	.pragma "nounroll";
	mul.wide.s32 	%rd226, %r465, 8;
	add.s64 	%rd227, %rd1, %rd226;
	ld.global.f64 	%fd1236, [%rd227];
	max.f64 	%fd1237, %fd1452, %fd1236;
	ld.global.f64 	%fd1238, [%rd227+8];
	max.f64 	%fd1239, %fd1237, %fd1238;
	ld.global.f64 	%fd1240, [%rd227+16];
	max.f64 	%fd1241, %fd1239, %fd1240;
	ld.global.f64 	%fd1242, [%rd227+24];
	max.f64 	%fd1243, %fd1241, %fd1242;
	ld.global.f64 	%fd1244, [%rd227+32];
	max.f64 	%fd1245, %fd1243, %fd1244;
	ld.global.f64 	%fd1246, [%rd227+40];
	max.f64 	%fd1247, %fd1245, %fd1246;
	ld.global.f64 	%fd1248, [%rd227+48];
	max.f64 	%fd1249, %fd1247, %fd1248;
	ld.global.f64 	%fd1250, [%rd227+56];
	max.f64 	%fd1251, %fd1249, %fd1250;
	ld.global.f64 	%fd1252, [%rd227+64];
	max.f64 	%fd1253, %fd1251, %fd1252;
	ld.global.f64 	%fd1254, [%rd227+72];
	max.f64 	%fd1255, %fd1253, %fd1254;
	ld.global.f64 	%fd1256, [%rd227+80];
	max.f64 	%fd1257, %fd1255, %fd1256;
	ld.global.f64 	%fd1258, [%rd227+88];
	max.f64 	%fd1259, %fd1257, %fd1258;
	ld.global.f64 	%fd1260, [%rd227+96];
	max.f64 	%fd1261, %fd1259, %fd1260;
	ld.global.f64 	%fd1262, [%rd227+104];
	max.f64 	%fd1263, %fd1261, %fd1262;
	ld.global.f64 	%fd1264, [%rd227+112];
	max.f64 	%fd1265, %fd1263, %fd1264;
	ld.global.f64 	%fd1266, [%rd227+120];
	max.f64 	%fd1452, %fd1265, %fd1266;
	add.s32 	%r465, %r465, 16;
	add.s32 	%r464, %r464, 16;
	setp.ne.s32 	%p209, %r464, %r236;
	@%p209 bra 	$L__BB1_290;
$L__BB1_291:
	setp.eq.s32 	%p210, %r234, 0;
	@%p210 bra 	$L__BB1_301;
	setp.lt.u32 	%p211, %r234, 8;
	@%p211 bra 	$L__BB1_294;
	mul.wide.s32 	%rd228, %r465, 8;
	add.s64 	%rd229, %rd1, %rd228;
	ld.global.f64 	%fd1268, [%rd229];
	max.f64 	%fd1269, %fd1452, %fd1268;
	ld.global.f64 	%fd1270, [%rd229+8];
	max.f64 	%fd1271, %fd1269, %fd1270;
	ld.global.f64 	%fd1272, [%rd229+16];
	max.f64 	%fd1273, %fd1271, %fd1272;
	ld.global.f64 	%fd1274, [%rd229+24];
	max.f64 	%fd1275, %fd1273, %fd1274;
	ld.global.f64 	%fd1276, [%rd229+32];
	max.f64 	%fd1277, %fd1275, %fd1276;
	ld.global.f64 	%fd1278, [%rd229+40];
	max.f64 	%fd1279, %fd1277, %fd1278;
	ld.global.f64 	%fd1280, [%rd229+48];
	max.f64 	%fd1281, %fd1279, %fd1280;
	ld.global.f64 	%fd1282, [%rd229+56];
	max.f64 	%fd1452, %fd1281, %fd1282;
	add.s32 	%r465, %r465, 8;
$L__BB1_294:
	setp.eq.s32 	%p212, %r237, 0;
	@%p212 bra 	$L__BB1_301;
	setp.lt.u32 	%p213, %r237, 4;
	@%p213 bra 	$L__BB1_297;
	mul.wide.s32 	%rd230, %r465, 8;
	add.s64 	%rd231, %rd1, %rd230;
	ld.global.f64 	%fd1284, [%rd231];
	max.f64 	%fd1285, %fd1452, %fd1284;
	ld.global.f64 	%fd1286, [%rd231+8];
	max.f64 	%fd1287, %fd1285, %fd1286;
	ld.global.f64 	%fd1288, [%rd231+16];
	max.f64 	%fd1289, %fd1287, %fd1288;
	ld.global.f64 	%fd1290, [%rd231+24];
	max.f64 	%fd1452, %fd1289, %fd1290;
	add.s32 	%r465, %r465, 4;
$L__BB1_297:
	setp.eq.s32 	%p214, %r238, 0;
	@%p214 bra 	$L__BB1_301;
	setp.eq.s32 	%p215, %r238, 1;
	mul.wide.s32 	%rd232, %r465, 8;
	add.s64 	%rd23, %rd1, %rd232;
	ld.global.f64 	%fd1291, [%rd23];
	max.f64 	%fd1452, %fd1452, %fd1291;
	@%p215 bra 	$L__BB1_301;
	setp.eq.s32 	%p216, %r238, 2;
	ld.global.f64 	%fd1292, [%rd23+8];
	max.f64 	%fd1452, %fd1452, %fd1292;
	@%p216 bra 	$L__BB1_301;
	ld.global.f64 	%fd1293, [%rd23+16];
	max.f64 	%fd1452, %fd1452, %fd1293;
$L__BB1_301:
	setp.eq.f64 	%p217, %fd1452, 0d0000000000000000;
	div.rn.f64 	%fd1294, %fd254, %fd1452;
	selp.f64 	%fd1295, 0d0000000000000000, %fd1294, %p217;
	fma.rn.f64 	%fd1415, %fd249, %fd1295, %fd1415;
	add.s32 	%r443, %r443, 1;
	setp.lt.s32 	%p218, %r443, %r147;
	@%p218 bra 	$L__BB1_230;
	mov.f64 	%fd1296, 0d3FF0000000000000;
	sub.f64 	%fd1297, %fd1296, %fd1415;
	add.f64 	%fd1453, %fd1453, %fd1297;
	add.s32 	%r413, %r413, 1;
	setp.lt.s32 	%p219, %r413, %r147;
	@%p219 bra 	$L__BB1_155;
$L__BB1_303:
	ld.param.u64 	%rd236, [_Z25calculate_effective_sizesiiPKiS0_PKdS0_S0_S2_S2_Pd_param_9];
	selp.f64 	%fd1298, %fd1453, 0d7FF8000000000000, %p220;
	cvta.to.global.u64 	%rd233, %rd236;
	mul.wide.s32 	%rd234, %r1, 8;
	add.s64 	%rd235, %rd233, %rd234;
	st.global.f64 	[%rd235], %fd1298;
$L__BB1_304:
	ret;

}


// ===== COMPILED SASS (sm_100) =====

	.target	sm_100

	.elftype	@"ET_EXEC"


//--------------------- .note.nv.tkinfo           --------------------------
	.section	.note.nv.tkinfo,"",@"SHT_NOTE"
	.sectionflags	@"SHF_NOTE_NV_TKINFO"
	.tkinfo
        /*0018*/ 	.word	0x00000002
        /*0030*/ 	.string	""
        /*0030*/ 	.string	"ptxas"
        /*0030*/ 	.string	"Cuda compilation tools, release 13.0, V13.0.88"
        /*0030*/ 	.string	"Build cuda_13.0.r13.0/compiler.36424714_0"
        /*0030*/ 	.string	"-arch sm_100 -m 64 "



//--------------------- .note.nv.cuinfo           --------------------------
	.section	.note.nv.cuinfo,"",@"SHT_NOTE"
	.sectionflags	@"SHF_NOTE_NV_CUINFO"
        /*0018*/ 	.short	0x0002
        /*001a*/ 	.short	0x0064
        /*001c*/ 	.short	0x0082
	.zero		2


//--------------------- .nv.info                  --------------------------
	.section	.nv.info,"",@"SHT_CUDA_INFO"
	.align	4


	//----- nvinfo : EIATTR_REGCOUNT
	.align		4
        /*0000*/ 	.byte	0x04, 0x2f
        /*0002*/ 	.short	(.L_1 - .L_0)
	.align		4
.L_0:
        /*0004*/ 	.word	index@(_Z18compute_out_in_sumPKiPKdS0_S2_iPd)
        /*0008*/ 	.word	0x0000001e


	//----- nvinfo : EIATTR_FRAME_SIZE
	.align		4
.L_1:
        /*000c*/ 	.byte	0x04, 0x11
        /*000e*/ 	.short	(.L_3 - .L_2)
	.align		4
.L_2:
        /*0010*/ 	.word	index@(_Z18compute_out_in_sumPKiPKdS0_S2_iPd)
        /*0014*/ 	.word	0x00000000


	//----- nvinfo : EIATTR_REGCOUNT
	.align		4
.L_3:
        /*0018*/ 	.byte	0x04, 0x2f
        /*001a*/ 	.short	(.L_5 - .L_4)
	.align		4
.L_4:
        /*001c*/ 	.word	index@(_Z25calculate_effective_sizesiiPKiS0_PKdS0_S0_S2_S2_Pd)
        /*0020*/ 	.word	0x00000040


	//----- nvinfo : EIATTR_FRAME_SIZE
	.align		4
.L_5:
        /*0024*/ 	.byte	0x04, 0x11
        /*0026*/ 	.short	(.L_7 - .L_6)
	.align		4
.L_6:
        /*0028*/ 	.word	index@($__internal_0_$__cuda_sm20_div_rn_f64_full)
        /*002c*/ 	.word	0x00000000


	//----- nvinfo : EIATTR_FRAME_SIZE
	.align		4
.L_7:
        /*0030*/ 	.byte	0x04, 0x11
        /*0032*/ 	.short	(.L_9 - .L_8)
	.align		4
.L_8:
        /*0034*/ 	.word	index@(_Z25calculate_effective_sizesiiPKiS0_PKdS0_S0_S2_S2_Pd)
        /*0038*/ 	.word	0x00000000


	//----- nvinfo : EIATTR_MIN_STACK_SIZE
	.align		4
.L_9:
        /*003c*/ 	.byte	0x04, 0x12
        /*003e*/ 	.short	(.L_11 - .L_10)
	.align		4
.L_10:
        /*0040*/ 	.word	index@(_Z25calculate_effective_sizesiiPKiS0_PKdS0_S0_S2_S2_Pd)
        /*0044*/ 	.word	0x00000000


	//----- nvinfo : EIATTR_MIN_STACK_SIZE
	.align		4
.L_11:
        /*0048*/ 	.byte	0x04, 0x12
        /*004a*/ 	.short	(.L_13 - .L_12)
	.align		4
.L_12:
        /*004c*/ 	.word	index@(_Z18compute_out_in_sumPKiPKdS0_S2_iPd)
        /*0050*/ 	.word	0x00000000
.L_13:


//--------------------- .nv.compat                --------------------------
	.section	.nv.compat,"",@"SHT_CUDA_COMPAT_INFO"
	.align	4
        /*0000*/ 	.byte	0x02, 0x09, 0x00, 0x00, 0x02, 0x02, 0x01, 0x00, 0x02, 0x05, 0x05, 0x00, 0x03, 0x07, 0x01, 0x01
        /*0010*/ 	.byte	0x02, 0x03, 0x00, 0x00, 0x02, 0x06, 0x01, 0x00, 0x04, 0x0b, 0x08, 0x00, 0x01, 0x00, 0x00, 0x00
        /*0020*/ 	.byte	0x00, 0x00, 0x00, 0x00


//--------------------- .nv.info._Z25calculate_effective_sizesiiPKiS0_PKdS0_S0_S2_S2_Pd --------------------------
	.section	.nv.info._Z25calculate_effective_sizesiiPKiS0_PKdS0_S0_S2_S2_Pd,"",@"SHT_CUDA_INFO"
	.sectionflags	@""
	.align	4


	//----- nvinfo : EIATTR_CUDA_API_VERSION
	.align		4
        /*0000*/ 	.byte	0x04, 0x37
        /*0002*/ 	.short	(.L_15 - .L_14)
.L_14:
        /*0004*/ 	.word	0x00000082


	//----- nvinfo : EIATTR_KPARAM_INFO
	.align		4
.L_15:
        /*0008*/ 	.byte	0x04, 0x17
        /*000a*/ 	.short	(.L_17 - .L_16)
.L_16:
        /*000c*/ 	.word	0x00000000
        /*0010*/ 	.short	0x0009
        /*0012*/ 	.short	0x0040
        /*0014*/ 	.byte	0x00, 0xf5, 0x21, 0x00


	//----- nvinfo : EIATTR_KPARAM_INFO
	.align		4
.L_17:
        /*0018*/ 	.byte	0x04, 0x17
        /*001a*/ 	.short	(.L_19 - .L_18)
.L_18:
        /*001c*/ 	.word	0x00000000
        /*0020*/ 	.short	0x0008
        /*0022*/ 	.short	0x0038
        /*0024*/ 	.byte	0x00, 0xf5, 0x21, 0x00


	//----- nvinfo : EIATTR_KPARAM_INFO
	.align		4
.L_19:
        /*0028*/ 	.byte	0x04, 0x17
        /*002a*/ 	.short	(.L_21 - .L_20)
.L_20:
        /*002c*/ 	.word	0x00000000
        /*0030*/ 	.short	0x0007
        /*0032*/ 	.short	0x0030
        /*0034*/ 	.byte	0x00, 0xf5, 0x21, 0x00


	//----- nvinfo : EIATTR_KPARAM_INFO
	.align		4
.L_21:
        /*0038*/ 	.byte	0x04, 0x17
        /*003a*/ 	.short	(.L_23 - .L_22)
.L_22:
        /*003c*/ 	.word	0x00000000
        /*0040*/ 	.short	0x0006
        /*0042*/ 	.short	0x0028
        /*0044*/ 	.byte	0x00, 0xf5, 0x21, 0x00


	//----- nvinfo : EIATTR_KPARAM_INFO
	.align		4
.L_23:
        /*0048*/ 	.byte	0x04, 0x17
        /*004a*/ 	.short	(.L_25 - .L_24)
.L_24:
        /*004c*/ 	.word	0x00000000
        /*0050*/ 	.short	0x0005
        /*0052*/ 	.short	0x0020
        /*0054*/ 	.byte	0x00, 0xf5, 0x21, 0x00


	//----- nvinfo : EIATTR_KPARAM_INFO
	.align		4
.L_25:
        /*0058*/ 	.byte	0x04, 0x17
        /*005a*/ 	.short	(.L_27 - .L_26)
.L_26:
        /*005c*/ 	.word	0x00000000
        /*0060*/ 	.short	0x0004
        /*0062*/ 	.short	0x0018
        /*0064*/ 	.byte	0x00, 0xf5, 0x21, 0x00


	//----- nvinfo : EIATTR_KPARAM_INFO
	.align		4
.L_27:
        /*0068*/ 	.byte	0x04, 0x17
        /*006a*/ 	.short	(.L_29 - .L_28)
.L_28:
        /*006c*/ 	.word	0x00000000
        /*0070*/ 	.short	0x0003
        /*0072*/ 	.short	0x0010
        /*0074*/ 	.byte	0x00, 0xf5, 0x21, 0x00


	//----- nvinfo : EIATTR_KPARAM_INFO
	.align		4
.L_29:
        /*0078*/ 	.byte	0x04, 0x17
        /*007a*/ 	.short	(.L_31 - .L_30)
.L_30:
        /*007c*/ 	.word	0x00000000
        /*0080*/ 	.short	0x0002
        /*0082*/ 	.short	0x0008
        /*0084*/ 	.byte	0x00, 0xf5, 0x21, 0x00


	//----- nvinfo : EIATTR_KPARAM_INFO
	.align		4
.L_31:
        /*0088*/ 	.byte	0x04, 0x17
        /*008a*/ 	.short	(.L_33 - .L_32)
.L_32:
        /*008c*/ 	.word	0x00000000
        /*0090*/ 	.short	0x0001
        /*0092*/ 	.short	0x0004
        /*0094*/ 	.byte	0x00, 0xf0, 0x11, 0x00


	//----- nvinfo : EIATTR_KPARAM_INFO
	.align		4
.L_33:
        /*0098*/ 	.byte	0x04, 0x17
        /*009a*/ 	.short	(.L_35 - .L_34)
.L_34:
        /*009c*/ 	.word	0x00000000
        /*00a0*/ 	.short	0x0000
        /*00a2*/ 	.short	0x0000
        /*00a4*/ 	.byte	0x00, 0xf0, 0x11, 0x00


	//----- nvinfo : EIATTR_SPARSE_MMA_MASK
	.align		4
.L_35:
        /*00a8*/ 	.byte	0x03, 0x50
        /*00aa*/ 	.short	0x0000


	//----- nvinfo : EIATTR_MAXREG_COUNT
	.align		4
        /*00ac*/ 	.byte	0x03, 0x1b
        /*00ae*/ 	.short	0x00ff


	//----- nvinfo : EIATTR_MERCURY_ISA_VERSION
	.align		4
        /*00b0*/ 	.byte	0x03, 0x5f
        /*00b2*/ 	.short	0x0101


	//----- nvinfo : EIATTR_VRC_CTA_INIT_COUNT
	.align		4
        /*00b4*/ 	.byte	0x02, 0x4a
	.zero		1
	.zero		1


	//----- nvinfo : EIATTR_EXIT_INSTR_OFFSETS
	.align		4
        /*00b8*/ 	.byte	0x04, 0x1c
        /*00ba*/ 	.short	(.L_37 - .L_36)


	//   ....[0]....
.L_36:
        /*00bc*/ 	.word	0x00000070


	//   ....[1]....
        /*00c0*/ 	.word	0x0000f4d0


	//----- nvinfo : EIATTR_CRS_STACK_SIZE
	.align		4
.L_37:
        /*00c4*/ 	.byte	0x04, 0x1e
        /*00c6*/ 	.short	(.L_39 - .L_38)
.L_38:
        /*00c8*/ 	.word	0x00000000


	//----- nvinfo : EIATTR_CBANK_PARAM_SIZE
	.align		4
.L_39:
        /*00cc*/ 	.byte	0x03, 0x19
        /*00ce*/ 	.short	0x0048


	//----- nvinfo : EIATTR_PARAM_CBANK
	.align		4
        /*00d0*/ 	.byte	0x04, 0x0a
        /*00d2*/ 	.short	(.L_41 - .L_40)
	.align		4
.L_40:
        /*00d4*/ 	.word	index@(.nv.constant0._Z25calculate_effective_sizesiiPKiS0_PKdS0_S0_S2_S2_Pd)
        /*00d8*/ 	.short	0x0380
        /*00da*/ 	.short	0x0048


	//----- nvinfo : EIATTR_SW_WAR
	.align		4
.L_41:
        /*00dc*/ 	.byte	0x04, 0x36
        /*00de*/ 	.short	(.L_43 - .L_42)
.L_42:
        /*00e0*/ 	.word	0x00000008
.L_43:


//--------------------- .nv.info._Z18compute_out_in_sumPKiPKdS0_S2_iPd --------------------------
	.section	.nv.info._Z18compute_out_in_sumPKiPKdS0_S2_iPd,"",@"SHT_CUDA_INFO"
	.sectionflags	@""
	.align	4


	//----- nvinfo : EIATTR_CUDA_API_VERSION
	.align		4
        /*0000*/ 	.byte	0x04, 0x37
        /*0002*/ 	.short	(.L_45 - .L_44)
.L_44:
        /*0004*/ 	.word	0x00000082


	//----- nvinfo : EIATTR_KPARAM_INFO
	.align		4
.L_45:
        /*0008*/ 	.byte	0x04, 0x17
        /*000a*/ 	.short	(.L_47 - .L_46)
.L_46:
        /*000c*/ 	.word	0x00000000
        /*0010*/ 	.short	0x0005
        /*0012*/ 	.short	0x0028
        /*0014*/ 	.byte	0x00, 0xf5, 0x21, 0x00


	//----- nvinfo : EIATTR_KPARAM_INFO
	.align		4
.L_47:
        /*0018*/ 	.byte	0x04, 0x17
        /*001a*/ 	.short	(.L_49 - .L_48)
.L_48:
        /*001c*/ 	.word	0x00000000
        /*0020*/ 	.short	0x0004
        /*0022*/ 	.short	0x0020
        /*0024*/ 	.byte	0x00, 0xf0, 0x11, 0x00


	//----- nvinfo : EIATTR_KPARAM_INFO
	.align		4
.L_49:
        /*0028*/ 	.byte	0x04, 0x17
        /*002a*/ 	.short	(.L_51 - .L_50)
.L_50:
        /*002c*/ 	.word	0x00000000
        /*0030*/ 	.short	0x0003
        /*0032*/ 	.short	0x0018
        /*0034*/ 	.byte	0x00, 0xf5, 0x21, 0x00


	//----- nvinfo : EIATTR_KPARAM_INFO
	.align		4
.L_51:
        /*0038*/ 	.byte	0x04, 0x17
        /*003a*/ 	.short	(.L_53 - .L_52)
.L_52:
        /*003c*/ 	.word	0x00000000
        /*0040*/ 	.short	0x0002
        /*0042*/ 	.short	0x0010
        /*0044*/ 	.byte	0x00, 0xf5, 0x21, 0x00


	//----- nvinfo : EIATTR_KPARAM_INFO
	.align		4
.L_53:
        /*0048*/ 	.byte	0x04, 0x17
        /*004a*/ 	.short	(.L_55 - .L_54)
.L_54:
        /*004c*/ 	.word	0x00000000
        /*0050*/ 	.short	0x0001
        /*0052*/ 	.short	0x0008
        /*0054*/ 	.byte	0x00, 0xf5, 0x21, 0x00


	//----- nvinfo : EIATTR_KPARAM_INFO
	.align		4
.L_55:
        /*0058*/ 	.byte	0x04, 0x17
        /*005a*/ 	.short	(.L_57 - .L_56)
.L_56:
        /*005c*/ 	.word	0x00000000
        /*0060*/ 	.short	0x0000
        /*0062*/ 	.short	0x0000
        /*0064*/ 	.byte	0x00, 0xf5, 0x21, 0x00


	//----- nvinfo : EIATTR_SPARSE_MMA_MASK
	.align		4
.L_57:
        /*0068*/ 	.byte	0x03, 0x50
        /*006a*/ 	.short	0x0000


	//----- nvinfo : EIATTR_MAXREG_COUNT
	.align		4
        /*006c*/ 	.byte	0x03, 0x1b
        /*006e*/ 	.short	0x00ff


	//----- nvinfo : EIATTR_MERCURY_ISA_VERSION
	.align		4
        /*0070*/ 	.byte	0x03, 0x5f
        /*0072*/ 	.short	0x0101


	//----- nvinfo : EIATTR_VRC_CTA_INIT_COUNT
	.align		4
        /*0074*/ 	.byte	0x02, 0x4a
	.zero		1
	.zero		1


	//----- nvinfo : EIATTR_EXIT_INSTR_OFFSETS
	.align		4
        /*0078*/ 	.byte	0x04, 0x1c
        /*007a*/ 	.short	(.L_59 - .L_58)


	//   ....[0]....
.L_58:
        /*007c*/ 	.word	0x00000070


	//   ....[1]....
        /*0080*/ 	.word	0x00000f30


	//----- nvinfo : EIATTR_CRS_STACK_SIZE
	.align		4
.L_59:
        /*0084*/ 	.byte	0x04, 0x1e
        /*0086*/ 	.short	(.L_61 - .L_60)
.L_60:
        /*0088*/ 	.word	0x00000000


	//----- nvinfo : EIATTR_CBANK_PARAM_SIZE
	.align		4
.L_61:
        /*008c*/ 	.byte	0x03, 0x19
        /*008e*/ 	.short	0x0030


	//----- nvinfo : EIATTR_PARAM_CBANK
	.align		4
        /*0090*/ 	.byte	0x04, 0x0a
        /*0092*/ 	.short	(.L_63 - .L_62)
	.align		4
.L_62:
        /*0094*/ 	.word	index@(.nv.constant0._Z18compute_out_in_sumPKiPKdS0_S2_iPd)
        /*0098*/ 	.short	0x0380
        /*009a*/ 	.short	0x0030


	//----- nvinfo : EIATTR_SW_WAR
	.align		4
.L_63:
        /*009c*/ 	.byte	0x04, 0x36
        /*009e*/ 	.short	(.L_65 - .L_64)
.L_64:
        /*00a0*/ 	.word	0x00000008
.L_65:


//--------------------- .nv.callgraph             --------------------------
	.section	.nv.callgraph,"",@"SHT_CUDA_CALLGRAPH"
	.align	4
	.sectionentsize	8
	.align		4
        /*0000*/ 	.word	0x00000000
	.align		4
        /*0004*/ 	.word	0xffffffff
	.align		4
        /*0008*/ 	.word	0x00000000
	.align		4
        /*000c*/ 	.word	0xfffffffe
	.align		4
        /*0010*/ 	.word	0x00000000
	.align		4
        /*0014*/ 	.word	0xfffffffd
	.align		4
        /*0018*/ 	.word	0x00000000
	.align		4
        /*001c*/ 	.word	0xfffffffc


//--------------------- .text._Z25calculate_effective_sizesiiPKiS0_PKdS0_S0_S2_S2_Pd --------------------------
	.section	.text._Z25calculate_effective_sizesiiPKiS0_PKdS0_S0_S2_S2_Pd,"ax",@progbits
	.align	128
        .global         _Z25calculate_effective_sizesiiPKiS0_PKdS0_S0_S2_S2_Pd
        .type           _Z25calculate_effective_sizesiiPKiS0_PKdS0_S0_S2_S2_Pd,@function
        .size           _Z25calculate_effective_sizesiiPKiS0_PKdS0_S0_S2_S2_Pd,(.L_x_271 - _Z25calculate_effective_sizesiiPKiS0_PKdS0_S0_S2_S2_Pd)
        .other          _Z25calculate_effective_sizesiiPKiS0_PKdS0_S0_S2_S2_Pd,@"STO_CUDA_ENTRY STV_DEFAULT"
_Z25calculate_effective_sizesiiPKiS0_PKdS0_S0_S2_S2_Pd:
.text._Z25calculate_effective_sizesiiPKiS0_PKdS0_S0_S2_S2_Pd:
[----:B------:R-:W-:Y:S01]  /*0000*/  LDC R1, c[0x0][0x37c] ;  /* 0x0000df00ff017b82 */ /* 0x000fe20000000800 */
[----:B------:R-:W0:Y:S07]  /*0010*/  S2R R3, SR_TID.X ;  /* 0x0000000000037919 */ /* 0x000e2e0000002100 */
[----:B------:R-:W0:Y:S01]  /*0020*/  S2UR UR4, SR_CTAID.X ;  /* 0x00000000000479c3 */ /* 0x000e220000002500 */
[----:B------:R-:W1:Y:S07]  /*0030*/  LDCU UR5, c[0x0][0x380] ;  /* 0x00007000ff0577ac */ /* 0x000e6e0008000800 */
[----:B------:R-:W0:Y:S02]  /*0040*/  LDC R2, c[0x0][0x360] ;  /* 0x0000d800ff027b82 */ /* 0x000e240000000800 */
[----:B0-----:R-:W-:-:S05]  /*0050*/  IMAD R2, R2, UR4, R3 ;  /* 0x0000000402027c24 */ /* 0x001fca000f8e0203 */
[----:B-1----:R-:W-:-:S13]  /*0060*/  ISETP.GE.AND P0, PT, R2, UR5, PT ;  /* 0x0000000502007c0c */ /* 0x002fda000bf06270 */
[----:B------:R-:W-:Y:S05]  /*0070*/  @P0 EXIT ;  /* 0x000000000000094d */ /* 0x000fea0003800000 */
[----:B------:R-:W0:Y:S01]  /*0080*/  LDC.64 R6, c[0x0][0x388] ;  /* 0x0000e200ff067b82 */ /* 0x000e220000000a00 */
[----:B------:R-:W1:Y:S07]  /*0090*/  LDCU.64 UR4, c[0x0][0x358] ;  /* 0x00006b00ff0477ac */ /* 0x000e6e0008000a00 */
[----:B------:R-:W2:Y:S01]  /*00a0*/  LDC.64 R26, c[0x0][0x3a0] ;  /* 0x0000e800ff1a7b82 */ /* 0x000ea20000000a00 */
[----:B0-----:R-:W-:-:S05]  /*00b0*/  IMAD.WIDE R6, R2, 0x4, R6 ;  /* 0x0000000402067825 */ /* 0x001fca00078e0206 */
[----:B-1----:R-:W3:Y:S04]  /*00c0*/  LDG.E R3, desc[UR4][R6.64] ;  /* 0x0000000406037981 */ /* 0x002ee8000c1e1900 */
[----:B------:R-:W3:Y:S01]  /*00d0*/  LDG.E R4, desc[UR4][R6.64+0x4] ;  /* 0x0000040406047981 */ /* 0x000ee2000c1e1900 */
[----:B------:R-:W-:Y:S01]  /*00e0*/  BSSY.RECONVERGENT B2, `(.L_x_0) ;  /* 0x00007b2000027945 */ /* 0x000fe20003800200 */
[----:B------:R-:W-:Y:S02]  /*00f0*/  PLOP3.LUT P6, PT, PT, PT, PT, 0x8, 0x80 ;  /* 0x000000000080781c */ /* 0x000fe40003fce170 */
[----:B------:R-:W-:Y:S01]  /*0100*/  CS2R R28, SRZ ;  /* 0x00000000001c7805 */ /* 0x000fe2000001ff00 */
[----:B--2---:R-:W-:Y:S01]  /*0110*/  IMAD.WIDE R26, R2, 0x4, R26 ;  /* 0x00000004021a7825 */ /* 0x004fe200078e021a */
[----:B---3--:R-:W-:-:S13]  /*0120*/  ISETP.GE.AND P0, PT, R3, R4, PT ;  /* 0x000000040300720c */ /* 0x008fda0003f06270 */
[----:B------:R-:W-:Y:S05]  /*0130*/  @P0 BRA `(.L_x_1) ;  /* 0x0000007800b00947 */ /* 0x000fea0003800000 */
[C---:B------:R-:W-:Y:S01]  /*0140*/  VIADDMNMX R6, R3.reuse, 0x1, R4, !PT ;  /* 0x0000000103067846 */ /* 0x040fe20007800104 */
[----:B------:R-:W-:Y:S01]  /*0150*/  BSSY.RECONVERGENT B1, `(.L_x_2) ;  /* 0x00007a8000017945 */ /* 0x000fe20003800200 */
[----:B------:R-:W-:Y:S01]  /*0160*/  IMAD.MOV.U32 R0, RZ, RZ, 0x1 ;  /* 0x00000001ff007424 */ /* 0x000fe200078e00ff */
[----:B------:R-:W-:Y:S01]  /*0170*/  CS2R R28, SRZ ;  /* 0x00000000001c7805 */ /* 0x000fe2000001ff00 */
[--C-:B------:R-:W-:Y:S02]  /*0180*/  IMAD.MOV.U32 R5, RZ, RZ, R3.reuse ;  /* 0x000000ffff057224 */ /* 0x100fe400078e0003 */
[----:B------:R-:W-:Y:S02]  /*0190*/  IMAD.IADD R10, R6, 0x1, -R3 ;  /* 0x00000001060a7824 */ /* 0x000fe400078e0a03 */
[----:B------:R-:W-:-:S03]  /*01a0*/  IMAD.IADD R6, R3, 0x1, -R6 ;  /* 0x0000000103067824 */ /* 0x000fc600078e0a06 */
[C---:B------:R-:W-:Y:S02]  /*01b0*/  LOP3.LUT R7, R10.reuse, 0xf, RZ, 0xc0, !PT ;  /* 0x0000000f0a077812 */ /* 0x040fe400078ec0ff */
[C---:B------:R-:W-:Y:S02]  /*01c0*/  LOP3.LUT R8, R10.reuse, 0xfffffff0, RZ, 0xc0, !PT ;  /* 0xfffffff00a087812 */ /* 0x040fe400078ec0ff */
[C---:B------:R-:W-:Y:S02]  /*01d0*/  LOP3.LUT R9, R10.reuse, 0x7, RZ, 0xc0, !PT ;  /* 0x000000070a097812 */ /* 0x040fe400078ec0ff */
[----:B------:R-:W-:-:S07]  /*01e0*/  LOP3.LUT R10, R10, 0x3, RZ, 0xc0, !PT ;  /* 0x000000030a0a7812 */ /* 0x000fce00078ec0ff */
.L_x_122:
[----:B------:R-:W0:Y:S02]  /*01f0*/  LDC.64 R12, c[0x0][0x390] ;  /* 0x0000e400ff0c7b82 */ /* 0x000e240000000a00 */
[----:B0-----:R-:W-:-:S05]  /*0200*/  IMAD.WIDE R12, R5, 0x4, R12 ;  /* 0x00000004050c7825 */ /* 0x001fca00078e020c */
[----:B------:R-:W2:Y:S01]  /*0210*/  LDG.E R11, desc[UR4][R12.64] ;  /* 0x000000040c0b7981 */ /* 0x000ea2000c1e1900 */
[----:B------:R-:W-:Y:S01]  /*0220*/  VIADD R5, R5, 0x1 ;  /* 0x0000000105057836 */ /* 0x000fe20000000000 */
[----:B------:R-:W-:Y:S04]  /*0230*/  BSSY.RECONVERGENT B0, `(.L_x_3) ;  /* 0x0000798000007945 */ /* 0x000fe80003800200 */
[----:B------:R-:W-:Y:S02]  /*0240*/  ISETP.GE.AND P5, PT, R5, R4, PT ;  /* 0x000000040500720c */ /* 0x000fe40003fa6270 */
[----:B--2---:R-:W-:-:S13]  /*0250*/  ISETP.NE.AND P0, PT, R11, R2, PT ;  /* 0x000000020b00720c */ /* 0x004fda0003f05270 */
[----:B------:R-:W-:Y:S05]  /*0260*/  @!P0 BRA `(.L_x_4) ;  /* 0x0000007800508947 */ /* 0x000fea0003800000 */
[----:B------:R-:W0:Y:S01]  /*0270*/  LDC.64 R22, c[0x0][0x388] ;  /* 0x0000e200ff167b82 */ /* 0x000e220000000a00 */
[----:B------:R-:W2:Y:S04]  /*0280*/  LDG.E R12, desc[UR4][R26.64] ;  /* 0x000000041a0c7981 */ /* 0x000ea8000c1e1900 */
[----:B------:R-:W2:Y:S03]  /*0290*/  LDG.E R13, desc[UR4][R26.64+0x4] ;  /* 0x000004041a0d7981 */ /* 0x000ea6000c1e1900 */
[----:B------:R-:W1:Y:S01]  /*02a0*/  LDC.64 R30, c[0x0][0x3a0] ;  /* 0x0000e800ff1e7b82 */ /* 0x000e620000000a00 */
[----:B0-----:R-:W-:-:S05]  /*02b0*/  IMAD.WIDE R22, R11, 0x4, R22 ;  /* 0x000000040b167825 */ /* 0x001fca00078e0216 */
[----:B------:R-:W3:Y:S01]  /*02c0*/  LDG.E R14, desc[UR4][R22.64] ;  /* 0x00000004160e7981 */ /* 0x000ee2000c1e1900 */
[----:B-1----:R-:W-:-:S03]  /*02d0*/  IMAD.WIDE R30, R11, 0x4, R30 ;  /* 0x000000040b1e7825 */ /* 0x002fc600078e021e */
[----:B------:R0:W3:Y:S04]  /*02e0*/  LDG.E R15, desc[UR4][R22.64+0x4] ;  /* 0x00000404160f7981 */ /* 0x0000e8000c1e1900 */
[----:B------:R-:W4:Y:S04]  /*02f0*/  LDG.E R16, desc[UR4][R30.64] ;  /* 0x000000041e107981 */ /* 0x000f28000c1e1900 */
[----:B------:R-:W4:Y:S01]  /*0300*/  LDG.E R17, desc[UR4][R30.64+0x4] ;  /* 0x000004041e117981 */ /* 0x000f22000c1e1900 */
[----:B------:R-:W-:Y:S01]  /*0310*/  BSSY.RECONVERGENT B3, `(.L_x_5) ;  /* 0x00003bf000037945 */ /* 0x000fe20003800200 */
[----:B------:R-:W-:Y:S01]  /*0320*/  IMAD.MOV.U32 R19, RZ, RZ, R3 ;  /* 0x000000ffff137224 */ /* 0x000fe200078e0003 */
[----:B------:R-:W-:-:S02]  /*0330*/  CS2R R24, SRZ ;  /* 0x0000000000187805 */ /* 0x000fc4000001ff00 */
[----:B--2---:R-:W-:-:S05]  /*0340*/  VIADDMNMX R21, R12, 0x1, R13, !PT ;  /* 0x000000010c157846 */ /* 0x004fca000780010d */
[----:B------:R-:W-:Y:S02]  /*0350*/  IMAD.IADD R0, R21, 0x1, -R12 ;  /* 0x0000000115007824 */ /* 0x000fe400078e0a0c */
[----:B------:R-:W-:-:S03]  /*0360*/  IMAD.IADD R18, R12, 0x1, -R21 ;  /* 0x000000010c127824 */ /* 0x000fc600078e0a15 */
[C---:B------:R-:W-:Y:S02]  /*0370*/  LOP3.LUT R20, R0.reuse, 0xf, RZ, 0xc0, !PT ;  /* 0x0000000f00147812 */ /* 0x040fe400078ec0ff */
[C---:B------:R-:W-:Y:S02]  /*0380*/  LOP3.LUT R21, R0.reuse, 0xfffffff0, RZ, 0xc0, !PT ;  /* 0xfffffff000157812 */ /* 0x040fe400078ec0ff */
[C---:B0-----:R-:W-:Y:S02]  /*0390*/  LOP3.LUT R22, R0.reuse, 0x7, RZ, 0xc0, !PT ;  /* 0x0000000700167812 */ /* 0x041fe400078ec0ff */
[----:B------:R-:W-:Y:S02]  /*03a0*/  LOP3.LUT R23, R0, 0x3, RZ, 0xc0, !PT ;  /* 0x0000000300177812 */ /* 0x000fe400078ec0ff */
[----:B---3--:R-:W-:Y:S02]  /*03b0*/  VIADDMNMX R33, R14, 0x1, R15, !PT ;  /* 0x000000010e217846 */ /* 0x008fe4000780010f */
[----:B----4-:R-:W-:-:S03]  /*03c0*/  VIADDMNMX R41, R16, 0x1, R17, !PT ;  /* 0x0000000110297846 */ /* 0x010fc60007800111 */
[----:B------:R-:W-:Y:S02]  /*03d0*/  IMAD.IADD R45, R33, 0x1, -R14 ;  /* 0x00000001212d7824 */ /* 0x000fe400078e0a0e */
[----:B------:R-:W-:-:S03]  /*03e0*/  IMAD.IADD R49, R41, 0x1, -R16 ;  /* 0x0000000129317824 */ /* 0x000fc600078e0a10 */
[C---:B------:R-:W-:Y:S01]  /*03f0*/  LOP3.LUT R42, R45.reuse, 0xf, RZ, 0xc0, !PT ;  /* 0x0000000f2d2a7812 */ /* 0x040fe200078ec0ff */
[----:B------:R-:W-:Y:S01]  /*0400*/  IMAD.IADD R40, R14, 0x1, -R33 ;  /* 0x000000010e287824 */ /* 0x000fe200078e0a21 */
[C---:B------:R-:W-:Y:S01]  /*0410*/  LOP3.LUT R43, R45.reuse, 0xfffffff0, RZ, 0xc0, !PT ;  /* 0xfffffff02d2b7812 */ /* 0x040fe200078ec0ff */
[----:B------:R-:W-:Y:S01]  /*0420*/  IMAD.IADD R41, R16, 0x1, -R41 ;  /* 0x0000000110297824 */ /* 0x000fe200078e0a29 */
[----:B------:R-:W-:Y:S02]  /*0430*/  LOP3.LUT R44, R45, 0x7, RZ, 0xc0, !PT ;  /* 0x000000072d2c7812 */ /* 0x000fe400078ec0ff */
[C---:B------:R-:W-:Y:S02]  /*0440*/  LOP3.LUT R46, R49.reuse, 0xf, RZ, 0xc0, !PT ;  /* 0x0000000f312e7812 */ /* 0x040fe400078ec0ff */
[C---:B------:R-:W-:Y:S02]  /*0450*/  LOP3.LUT R47, R49.reuse, 0xfffffff0, RZ, 0xc0, !PT ;  /* 0xfffffff0312f7812 */ /* 0x040fe400078ec0ff */
[----:B------:R-:W-:-:S02]  /*0460*/  LOP3.LUT R48, R49, 0x7, RZ, 0xc0, !PT ;  /* 0x0000000731307812 */ /* 0x000fc400078ec0ff */
[----:B------:R-:W-:Y:S02]  /*0470*/  LOP3.LUT R45, R45, 0x3, RZ, 0xc0, !PT ;  /* 0x000000032d2d7812 */ /* 0x000fe400078ec0ff */
[----:B------:R-:W-:-:S07]  /*0480*/  LOP3.LUT R49, R49, 0x3, RZ, 0xc0, !PT ;  /* 0x0000000331317812 */ /* 0x000fce00078ec0ff */
.L_x_62:
[----:B------:R-:W0:Y:S02]  /*0490*/  LDC.64 R30, c[0x0][0x390] ;  /* 0x0000e400ff1e7b82 */ /* 0x000e240000000a00 */
[----:B0-----:R-:W-:-:S04]  /*04a0*/  IMAD.WIDE R50, R19, 0x4, R30 ;  /* 0x0000000413327825 */ /* 0x001fc800078e021e */
[----:B------:R-:W-:Y:S02]  /*04b0*/  IMAD.WIDE R30, R3, 0x4, R30 ;  /* 0x00000004031e7825 */ /* 0x000fe400078e021e */
[----:B------:R-:W2:Y:S04]  /*04c0*/  LDG.E R50, desc[UR4][R50.64] ;  /* 0x0000000432327981 */ /* 0x000ea8000c1e1900 */
[----:B------:R-:W2:Y:S01]  /*04d0*/  LDG.E R31, desc[UR4][R30.64] ;  /* 0x000000041e1f7981 */ /* 0x000ea2000c1e1900 */
[----:B------:R-:W-:Y:S01]  /*04e0*/  VIADD R19, R19, 0x1 ;  /* 0x0000000113137836 */ /* 0x000fe20000000000 */
[----:B------:R-:W-:Y:S01]  /*04f0*/  BSSY.RECONVERGENT B4, `(.L_x_6) ;  /* 0x0000011000047945 */ /* 0x000fe20003800200 */
[----:B------:R-:W-:-:S03]  /*0500*/  IMAD.MOV.U32 R33, RZ, RZ, R3 ;  /* 0x000000ffff217224 */ /* 0x000fc600078e0003 */
[----:B------:R-:W-:Y:S02]  /*0510*/  ISETP.GE.AND P4, PT, R19, R4, PT ;  /* 0x000000041300720c */ /* 0x000fe40003f86270 */
[----:B--2---:R-:W-:-:S13]  /*0520*/  ISETP.NE.AND P0, PT, R31, R50, PT ;  /* 0x000000321f00720c */ /* 0x004fda0003f05270 */
[----:B------:R-:W-:Y:S05]  /*0530*/  @!P0 BRA `(.L_x_7) ;  /* 0x0000000000248947 */ /* 0x000fea0003800000 */
.L_x_9:
[----:B------:R-:W-:Y:S01]  /*0540*/  VIADD R33, R33, 0x1 ;  /* 0x0000000121217836 */ /* 0x000fe20000000000 */
[----:B------:R-:W-:-:S04]  /*0550*/  CS2R R34, SRZ ;  /* 0x0000000000227805 */ /* 0x000fc8000001ff00 */
[----:B------:R-:W-:-:S13]  /*0560*/  ISETP.GE.AND P0, PT, R33, R4, PT ;  /* 0x000000042100720c */ /* 0x000fda0003f06270 */
[----:B------:R-:W-:Y:S05]  /*0570*/  @P0 BRA `(.L_x_8) ;  /* 0x0000000000200947 */ /* 0x000fea0003800000 */
[----:B------:R-:W0:Y:S02]  /*0580*/  LDC.64 R30, c[0x0][0x390] ;  /* 0x0000e400ff1e7b82 */ /* 0x000e240000000a00 */
[----:B0-----:R-:W-:-:S06]  /*0590*/  IMAD.WIDE R30, R33, 0x4, R30 ;  /* 0x00000004211e7825 */ /* 0x001fcc00078e021e */
[----:B------:R-:W2:Y:S02]  /*05a0*/  LDG.E R31, desc[UR4][R30.64] ;  /* 0x000000041e1f7981 */ /* 0x000ea4000c1e1900 */
[----:B--2---:R-:W-:-:S13]  /*05b0*/  ISETP.NE.AND P0, PT, R31, R50, PT ;  /* 0x000000321f00720c */ /* 0x004fda0003f05270 */
[----:B------:R-:W-:Y:S05]  /*05c0*/  @P0 BRA `(.L_x_9) ;  /* 0xfffffffc00dc0947 */ /* 0x000fea000383ffff */
.L_x_7:
[----:B------:R-:W0:Y:S02]  /*05d0*/  LDC.64 R30, c[0x0][0x398] ;  /* 0x0000e600ff1e7b82 */ /* 0x000e240000000a00 */
[----:B0-----:R-:W-:-:S05]  /*05e0*/  IMAD.WIDE R30, R33, 0x8, R30 ;  /* 0x00000008211e7825 */ /* 0x001fca00078e021e */
[----:B------:R0:W5:Y:S02]  /*05f0*/  LDG.E.64 R34, desc[UR4][R30.64] ;  /* 0x000000041e227981 */ /* 0x000164000c1e1b00 */
.L_x_8:
[----:B------:R-:W-:Y:S05]  /*0600*/  BSYNC.RECONVERGENT B4 ;  /* 0x0000000000047941 */ /* 0x000fea0003800200 */
.L_x_6:
[----:B------:R-:W-:Y:S01]  /*0610*/  ISETP.GE.AND P0, PT, R12, R13, PT ;  /* 0x0000000d0c00720c */ /* 0x000fe20003f06270 */
[----:B------:R-:W-:Y:S01]  /*0620*/  BSSY.RECONVERGENT B4, `(.L_x_10) ;  /* 0x0000014000047945 */ /* 0x000fe20003800200 */
[----:B------:R-:W-:-:S11]  /*0630*/  CS2R R32, SRZ ;  /* 0x0000000000207805 */ /* 0x000fd6000001ff00 */
[----:B------:R-:W-:Y:S05]  /*0640*/  @P0 BRA `(.L_x_11) ;  /* 0x0000000000440947 */ /* 0x000fea0003800000 */
[----:B0-----:R-:W0:Y:S01]  /*0650*/  LDC.64 R30, c[0x0][0x3a8] ;  /* 0x0000ea00ff1e7b82 */ /* 0x001e220000000a00 */
[----:B------:R-:W-:-:S04]  /*0660*/  IMAD.MOV.U32 R37, RZ, RZ, R12 ;  /* 0x000000ffff257224 */ /* 0x000fc800078e000c */
[----:B0-----:R-:W-:-:S06]  /*0670*/  IMAD.WIDE R30, R37, 0x4, R30 ;  /* 0x00000004251e7825 */ /* 0x001fcc00078e021e */
[----:B------:R-:W2:Y:S02]  /*0680*/  LDG.E R31, desc[UR4][R30.64] ;  /* 0x000000041e1f7981 */ /* 0x000ea4000c1e1900 */
[----:B--2---:R-:W-:-:S13]  /*0690*/  ISETP.NE.AND P1, PT, R31, R50, PT ;  /* 0x000000321f00720c */ /* 0x004fda0003f25270 */
[----:B------:R-:W-:Y:S05]  /*06a0*/  @!P1 BRA `(.L_x_12) ;  /* 0x0000000000209947 */ /* 0x000fea0003800000 */
.L_x_13:
[----:B------:R-:W-:-:S05]  /*06b0*/  VIADD R37, R37, 0x1 ;  /* 0x0000000125257836 */ /* 0x000fca0000000000 */
[----:B------:R-:W-:-:S13]  /*06c0*/  ISETP.GE.AND P1, PT, R37, R13, PT ;  /* 0x0000000d2500720c */ /* 0x000fda0003f26270 */
[----:B------:R-:W-:Y:S05]  /*06d0*/  @P1 BRA `(.L_x_11) ;  /* 0x0000000000201947 */ /* 0x000fea0003800000 */
[----:B------:R-:W0:Y:S02]  /*06e0*/  LDC.64 R30, c[0x0][0x3a8] ;  /* 0x0000ea00ff1e7b82 */ /* 0x000e240000000a00 */
[----:B0-----:R-:W-:-:S06]  /*06f0*/  IMAD.WIDE R30, R37, 0x4, R30 ;  /* 0x00000004251e7825 */ /* 0x001fcc00078e021e */
[----:B------:R-:W2:Y:S02]  /*0700*/  LDG.E R31, desc[UR4][R30.64] ;  /* 0x000000041e1f7981 */ /* 0x000ea4000c1e1900 */
[----:B--2---:R-:W-:-:S13]  /*0710*/  ISETP.NE.AND P1, PT, R31, R50, PT ;  /* 0x000000321f00720c */ /* 0x004fda0003f25270 */
[----:B------:R-:W-:Y:S05]  /*0720*/  @P1 BRA `(.L_x_13) ;  /* 0xfffffffc00e01947 */ /* 0x000fea000383ffff */
.L_x_12:
[----:B------:R-:W0:Y:S02]  /*0730*/  LDC.64 R30, c[0x0][0x3b0] ;  /* 0x0000ec00ff1e7b82 */ /* 0x000e240000000a00 */
[----:B0-----:R-:W-:-:S05]  /*0740*/  IMAD.WIDE R30, R37, 0x8, R30 ;  /* 0x00000008251e7825 */ /* 0x001fca00078e021e */
[----:B------:R1:W5:Y:S02]  /*0750*/  LDG.E.64 R32, desc[UR4][R30.64] ;  /* 0x000000041e207981 */ /* 0x000364000c1e1b00 */
.L_x_11:
[----:B------:R-:W-:Y:S05]  /*0760*/  BSYNC.RECONVERGENT B4 ;  /* 0x0000000000047941 */ /* 0x000fea0003800200 */
.L_x_10:
[----:B------:R-:W-:Y:S01]  /*0770*/  ISETP.GT.U32.AND P1, PT, R6, -0x10, PT ;  /* 0xfffffff00600780c */ /* 0x000fe20003f24070 */
[----:B------:R-:W-:Y:S01]  /*0780*/  BSSY.RECONVERGENT B4, `(.L_x_14) ;  /* 0x000002f000047945 */ /* 0x000fe20003800200 */
[----:B01---5:R-:W-:Y:S01]  /*0790*/  DADD R30, R32, R34 ;  /* 0x00000000201e7229 */ /* 0x023fe20000000022 */
[----:B------:R-:W-:Y:S01]  /*07a0*/  ISETP.NE.AND P2, PT, R7, RZ, PT ;  /* 0x000000ff0700720c */ /* 0x000fe20003f45270 */
[----:B------:R-:W-:Y:S01]  /*07b0*/  IMAD.MOV.U32 R0, RZ, RZ, R3 ;  /* 0x000000ffff007224 */ /* 0x000fe200078e0003 */
[----:B------:R-:W-:-:S08]  /*07c0*/  CS2R R32, SRZ ;  /* 0x0000000000207805 */ /* 0x000fd0000001ff00 */
[----:B------:R-:W-:Y:S05]  /*07d0*/  @P1 BRA `(.L_x_15) ;  /* 0x0000000000a41947 */ /* 0x000fea0003800000 */
[----:B------:R-:W-:Y:S01]  /*07e0*/  IMAD.MOV.U32 R51, RZ, RZ, RZ ;  /* 0x000000ffff337224 */ /* 0x000fe200078e00ff */
[----:B------:R-:W-:Y:S01]  /*07f0*/  CS2R R32, SRZ ;  /* 0x0000000000207805 */ /* 0x000fe2000001ff00 */
[----:B------:R-:W-:-:S07]  /*0800*/  IMAD.MOV.U32 R0, RZ, RZ, R3 ;  /* 0x000000ffff007224 */ /* 0x000fce00078e0003 */
.L_x_16:
[----:B------:R-:W0:Y:S02]  /*0810*/  LDC.64 R34, c[0x0][0x398] ;  /* 0x0000e600ff227b82 */ /* 0x000e240000000a00 */
[----:B0-----:R-:W-:-:S05]  /*0820*/  IMAD.WIDE R34, R0, 0x8, R34 ;  /* 0x0000000800227825 */ /* 0x001fca00078e0222 */
[----:B------:R-:W2:Y:S04]  /*0830*/  LDG.E.64 R52, desc[UR4][R34.64] ;  /* 0x0000000422347981 */ /* 0x000ea8000c1e1b00 */
[----:B------:R-:W3:Y:S04]  /*0840*/  LDG.E.64 R38, desc[UR4][R34.64+0x8] ;  /* 0x0000080422267981 */ /* 0x000ee8000c1e1b00 */
[----:B------:R-:W4:Y:S04]  /*0850*/  LDG.E.64 R36, desc[UR4][R34.64+0x10] ;  /* 0x0000100422247981 */ /* 0x000f28000c1e1b00 */
[----:B------:R-:W5:Y:S04]  /*0860*/  LDG.E.64 R56, desc[UR4][R34.64+0x18] ;  /* 0x0000180422387981 */ /* 0x000f68000c1e1b00 */
[----:B------:R-:W5:Y:S04]  /*0870*/  LDG.E.64 R54, desc[UR4][R34.64+0x20] ;  /* 0x0000200422367981 */ /* 0x000f68000c1e1b00 */
[----:B------:R-:W5:Y:S01]  /*0880*/  LDG.E.64 R58, desc[UR4][R34.64+0x78] ;  /* 0x00007804223a7981 */ /* 0x000f62000c1e1b00 */
[----:B--2---:R-:W-:-:S03]  /*0890*/  DADD R32, R52, R32 ;  /* 0x0000000034207229 */ /* 0x004fc60000000020 */
[----:B------:R-:W2:Y:S05]  /*08a0*/  LDG.E.64 R52, desc[UR4][R34.64+0x28] ;  /* 0x0000280422347981 */ /* 0x000eaa000c1e1b00 */
[----:B---3--:R-:W-:Y:S01]  /*08b0*/  DADD R32, R32, R38 ;  /* 0x0000000020207229 */ /* 0x008fe20000000026 */
[----:B------:R-:W3:Y:S07]  /*08c0*/  LDG.E.64 R38, desc[UR4][R34.64+0x30] ;  /* 0x0000300422267981 */ /* 0x000eee000c1e1b00 */
[----:B----4-:R-:W-:Y:S01]  /*08d0*/  DADD R32, R32, R36 ;  /* 0x0000000020207229 */ /* 0x010fe20000000024 */
[----:B------:R-:W4:Y:S07]  /*08e0*/  LDG.E.64 R36, desc[UR4][R34.64+0x38] ;  /* 0x0000380422247981 */ /* 0x000f2e000c1e1b00 */
[----:B-----5:R-:W-:-:S02]  /*08f0*/  DADD R56, R32, R56 ;  /* 0x0000000020387229 */ /* 0x020fc40000000038 */
[----:B------:R-:W5:Y:S06]  /*0900*/  LDG.E.64 R32, desc[UR4][R34.64+0x40] ;  /* 0x0000400422207981 */ /* 0x000f6c000c1e1b00 */
[----:B------:R-:W-:Y:S02]  /*0910*/  DADD R54, R56, R54 ;  /* 0x0000000038367229 */ /* 0x000fe40000000036 */
[----:B------:R-:W5:Y:S06]  /*0920*/  LDG.E.64 R56, desc[UR4][R34.64+0x48] ;  /* 0x0000480422387981 */ /* 0x000f6c000c1e1b00 */
[----:B--2---:R-:W-:-:S02]  /*0930*/  DADD R52, R54, R52 ;  /* 0x0000000036347229 */ /* 0x004fc40000000034 */
[----:B------:R-:W2:Y:S06]  /*0940*/  LDG.E.64 R54, desc[UR4][R34.64+0x50] ;  /* 0x0000500422367981 */ /* 0x000eac000c1e1b00 */
[----:B---3--:R-:W-:Y:S02]  /*0950*/  DADD R38, R52, R38 ;  /* 0x0000000034267229 */ /* 0x008fe40000000026 */
[----:B------:R-:W3:Y:S06]  /*0960*/  LDG.E.64 R52, desc[UR4][R34.64+0x58] ;  /* 0x0000580422347981 */ /* 0x000eec000c1e1b00 */
[----:B----4-:R-:W-:-:S02]  /*0970*/  DADD R36, R38, R36 ;  /* 0x0000000026247229 */ /* 0x010fc40000000024 */
[----:B------:R-:W4:Y:S06]  /*0980*/  LDG.E.64 R38, desc[UR4][R34.64+0x60] ;  /* 0x0000600422267981 */ /* 0x000f2c000c1e1b00 */
[----:B-----5:R-:W-:Y:S02]  /*0990*/  DADD R32, R36, R32 ;  /* 0x0000000024207229 */ /* 0x020fe40000000020 */
[----:B------:R-:W5:Y:S06]  /*09a0*/  LDG.E.64 R36, desc[UR4][R34.64+0x68] ;  /* 0x0000680422247981 */ /* 0x000f6c000c1e1b00 */
[----:B------:R-:W-:-:S02]  /*09b0*/  DADD R56, R32, R56 ;  /* 0x0000000020387229 */ /* 0x000fc40000000038 */
[----:B------:R-:W5:Y:S01]  /*09c0*/  LDG.E.64 R32, desc[UR4][R34.64+0x70] ;  /* 0x0000700422207981 */ /* 0x000f62000c1e1b00 */
[----:B------:R-:W-:-:S05]  /*09d0*/  VIADD R51, R51, 0x10 ;  /* 0x0000001033337836 */ /* 0x000fca0000000000 */
[----:B------:R-:W-:Y:S01]  /*09e0*/  ISETP.NE.AND P1, PT, R51, R8, PT ;  /* 0x000000083300720c */ /* 0x000fe20003f25270 */
[----:B------:R-:W-:Y:S01]  /*09f0*/  VIADD R0, R0, 0x10 ;  /* 0x0000001000007836 */ /* 0x000fe20000000000 */
[----:B--2---:R-:W-:-:S08]  /*0a00*/  DADD R54, R56, R54 ;  /* 0x0000000038367229 */ /* 0x004fd00000000036 */
[----:B---3--:R-:W-:-:S08]  /*0a10*/  DADD R52, R54, R52 ;  /* 0x0000000036347229 */ /* 0x008fd00000000034 */
[----:B----4-:R-:W-:-:S08]  /*0a20*/  DADD R38, R52, R38 ;  /* 0x0000000034267229 */ /* 0x010fd00000000026 */
[----:B-----5:R-:W-:-:S08]  /*0a30*/  DADD R36, R38, R36 ;  /* 0x0000000026247229 */ /* 0x020fd00000000024 */
[----:B------:R-:W-:-:S08]  /*0a40*/  DADD R32, R36, R32 ;  /* 0x0000000024207229 */ /* 0x000fd00000000020 */
[----:B------:R-:W-:Y:S01]  /*0a50*/  DADD R32, R32, R58 ;  /* 0x0000000020207229 */ /* 0x000fe2000000003a */
[----:B------:R-:W-:Y:S10]  /*0a60*/  @P1 BRA `(.L_x_16) ;  /* 0xfffffffc00681947 */ /* 0x000ff4000383ffff */
.L_x_15:
[----:B------:R-:W-:Y:S05]  /*0a70*/  BSYNC.RECONVERGENT B4 ;  /* 0x0000000000047941 */ /* 0x000fea0003800200 */
.L_x_14:
[----:B------:R-:W-:Y:S04]  /*0a80*/  BSSY.RECONVERGENT B4, `(.L_x_17) ;  /* 0x0000037000047945 */ /* 0x000fe80003800200 */
[----:B------:R-:W-:Y:S05]  /*0a90*/  @!P2 BRA `(.L_x_18) ;  /* 0x0000000000d4a947 */ /* 0x000fea0003800000 */
[----:B------:R-:W-:Y:S01]  /*0aa0*/  ISETP.GE.U32.AND P1, PT, R7, 0x8, PT ;  /* 0x000000080700780c */ /* 0x000fe20003f26070 */
[----:B------:R-:W-:Y:S01]  /*0ab0*/  BSSY.RECONVERGENT B5, `(.L_x_19) ;  /* 0x0000016000057945 */ /* 0x000fe20003800200 */
[----:B------:R-:W-:-:S11]  /*0ac0*/  ISETP.NE.AND P2, PT, R9, RZ, PT ;  /* 0x000000ff0900720c */ /* 0x000fd60003f45270 */
[----:B------:R-:W-:Y:S05]  /*0ad0*/  @!P1 BRA `(.L_x_20) ;  /* 0x00000000004c9947 */ /* 0x000fea0003800000 */
[----:B------:R-:W0:Y:S02]  /*0ae0*/  LDC.64 R56, c[0x0][0x398] ;  /* 0x0000e600ff387b82 */ /* 0x000e240000000a00 */
[----:B0-----:R-:W-:-:S05]  /*0af0*/  IMAD.WIDE R56, R0, 0x8, R56 ;  /* 0x0000000800387825 */ /* 0x001fca00078e0238 */
[----:B------:R-:W2:Y:S04]  /*0b00*/  LDG.E.64 R58, desc[UR4][R56.64] ;  /* 0x00000004383a7981 */ /* 0x000ea8000c1e1b00 */
[----:B------:R-:W3:Y:S04]  /*0b10*/  LDG.E.64 R54, desc[UR4][R56.64+0x8] ;  /* 0x0000080438367981 */ /* 0x000ee8000c1e1b00 */
[----:B------:R-:W4:Y:S04]  /*0b20*/  LDG.E.64 R52, desc[UR4][R56.64+0x10] ;  /* 0x0000100438347981 */ /* 0x000f28000c1e1b00 */
[----:B------:R-:W5:Y:S04]  /*0b30*/  LDG.E.64 R38, desc[UR4][R56.64+0x18] ;  /* 0x0000180438267981 */ /* 0x000f68000c1e1b00 */
[----:B------:R-:W5:Y:S04]  /*0b40*/  LDG.E.64 R36, desc[UR4][R56.64+0x20] ;  /* 0x0000200438247981 */ /* 0x000f68000c1e1b00 */
[----:B------:R-:W5:Y:S04]  /*0b50*/  LDG.E.64 R34, desc[UR4][R56.64+0x28] ;  /* 0x0000280438227981 */ /* 0x000f68000c1e1b00 */
[----:B------:R-:W5:Y:S01]  /*0b60*/  LDG.E.64 R60, desc[UR4][R56.64+0x38] ;  /* 0x00003804383c7981 */ /* 0x000f62000c1e1b00 */
[----:B--2---:R-:W-:-:S03]  /*0b70*/  DADD R58, R32, R58 ;  /* 0x00000000203a7229 */ /* 0x004fc6000000003a */
[----:B------:R-:W2:Y:S05]  /*0b80*/  LDG.E.64 R32, desc[UR4][R56.64+0x30] ;  /* 0x0000300438207981 */ /* 0x000eaa000c1e1b00 */
[----:B---3--:R-:W-:-:S08]  /*0b90*/  DADD R54, R58, R54 ;  /* 0x000000003a367229 */ /* 0x008fd00000000036 */
[----:B----4-:R-:W-:-:S08]  /*0ba0*/  DADD R52, R54, R52 ;  /* 0x0000000036347229 */ /* 0x010fd00000000034 */
[----:B-----5:R-:W-:-:S08]  /*0bb0*/  DADD R38, R52, R38 ;  /* 0x0000000034267229 */ /* 0x020fd00000000026 */
[----:B------:R-:W-:-:S08]  /*0bc0*/  DADD R36, R38, R36 ;  /* 0x0000000026247229 */ /* 0x000fd00000000024 */
[----:B------:R-:W-:Y:S01]  /*0bd0*/  DADD R34, R36, R34 ;  /* 0x0000000024227229 */ /* 0x000fe20000000022 */
[----:B------:R-:W-:-:S07]  /*0be0*/  VIADD R0, R0, 0x8 ;  /* 0x0000000800007836 */ /* 0x000fce0000000000 */
[----:B--2---:R-:W-:-:S08]  /*0bf0*/  DADD R32, R34, R32 ;  /* 0x0000000022207229 */ /* 0x004fd00000000020 */
[----:B------:R-:W-:-:S11]  /*0c00*/  DADD R32, R32, R60 ;  /* 0x0000000020207229 */ /* 0x000fd6000000003c */
.L_x_20:
[----:B------:R-:W-:Y:S05]  /*0c10*/  BSYNC.RECONVERGENT B5 ;  /* 0x0000000000057941 */ /* 0x000fea0003800200 */
.L_x_19:
        /* <DEDUP_REMOVED lines=10> */
[----:B------:R-:W5:Y:S01]  /*0cc0*/  LDG.E.64 R34, desc[UR4][R54.64+0x18] ;  /* 0x0000180436227981 */ /* 0x000f62000c1e1b00 */
[----:B------:R-:W-:Y:S01]  /*0cd0*/  VIADD R0, R0, 0x4 ;  /* 0x0000000400007836 */ /* 0x000fe20000000000 */
[----:B--2---:R-:W-:-:S08]  /*0ce0*/  DADD R52, R32, R52 ;  /* 0x0000000020347229 */ /* 0x004fd00000000034 */
[----:B---3--:R-:W-:-:S08]  /*0cf0*/  DADD R38, R52, R38 ;  /* 0x0000000034267229 */ /* 0x008fd00000000026 */
[----:B----4-:R-:W-:-:S08]  /*0d00*/  DADD R36, R38, R36 ;  /* 0x0000000026247229 */ /* 0x010fd00000000024 */
[----:B-----5:R-:W-:-:S11]  /*0d10*/  DADD R32, R36, R34 ;  /* 0x0000000024207229 */ /* 0x020fd60000000022 */
.L_x_22:
[----:B------:R-:W-:Y:S05]  /*0d20*/  BSYNC.RECONVERGENT B5 ;  /* 0x0000000000057941 */ /* 0x000fea0003800200 */
.L_x_21:
[----:B------:R-:W-:Y:S05]  /*0d30*/  @!P2 BRA `(.L_x_18) ;  /* 0x00000000002ca947 */ /* 0x000fea0003800000 */
[----:B------:R-:W0:Y:S02]  /*0d40*/  LDC.64 R34, c[0x0][0x398] ;  /* 0x0000e600ff227b82 */ /* 0x000e240000000a00 */
[----:B0-----:R-:W-:-:S05]  /*0d50*/  IMAD.WIDE R34, R0, 0x8, R34 ;  /* 0x0000000800227825 */ /* 0x001fca00078e0222 */
[----:B------:R-:W2:Y:S01]  /*0d60*/  LDG.E.64 R36, desc[UR4][R34.64] ;  /* 0x0000000422247981 */ /* 0x000ea2000c1e1b00 */
[----:B------:R-:W-:Y:S01]  /*0d70*/  ISETP.NE.AND P1, PT, R10, 0x1, PT ;  /* 0x000000010a00780c */ /* 0x000fe20003f25270 */
[----:B--2---:R-:W-:-:S12]  /*0d80*/  DADD R32, R32, R36 ;  /* 0x0000000020207229 */ /* 0x004fd80000000024 */
[----:B------:R-:W-:Y:S05]  /*0d90*/  @!P1 BRA `(.L_x_18) ;  /* 0x0000000000149947 */ /* 0x000fea0003800000 */
[----:B------:R-:W-:Y:S01]  /*0da0*/  ISETP.NE.AND P1, PT, R10, 0x2, PT ;  /* 0x000000020a00780c */ /* 0x000fe20003f25270 */
[----:B------:R-:W2:-:S12]  /*0db0*/  LDG.E.64 R36, desc[UR4][R34.64+0x8] ;  /* 0x0000080422247981 */ /* 0x000e98000c1e1b00 */
[----:B------:R-:W3:Y:S01]  /*0dc0*/  @P1 LDG.E.64 R38, desc[UR4][R34.64+0x10] ;  /* 0x0000100422261981 */ /* 0x000ee2000c1e1b00 */
[----:B--2---:R-:W-:-:S08]  /*0dd0*/  DADD R32, R32, R36 ;  /* 0x0000000020207229 */ /* 0x004fd00000000024 */
[----:B---3--:R-:W-:-:S11]  /*0de0*/  @P1 DADD R32, R32, R38 ;  /* 0x0000000020201229 */ /* 0x008fd60000000026 */
.L_x_18:
[----:B------:R-:W-:Y:S05]  /*0df0*/  BSYNC.RECONVERGENT B4 ;  /* 0x0000000000047941 */ /* 0x000fea0003800200 */
.L_x_17:
[----:B------:R-:W-:Y:S04]  /*0e00*/  BSSY.RECONVERGENT B4, `(.L_x_23) ;  /* 0x0000066000047945 */ /* 0x000fe80003800200 */
[----:B------:R-:W-:Y:S05]  /*0e10*/  @P0 BRA `(.L_x_24) ;  /* 0x0000000400900947 */ /* 0x000fea0003800000 */
[----:B------:R-:W-:Y:S01]  /*0e20*/  ISETP.GT.U32.AND P0, PT, R18, -0x10, PT ;  /* 0xfffffff01200780c */ /* 0x000fe20003f04070 */
[----:B------:R-:W-:Y:S01]  /*0e30*/  BSSY.RECONVERGENT B5, `(.L_x_25) ;  /* 0x000002c000057945 */ /* 0x000fe20003800200 */
[----:B------:R-:W-:Y:S01]  /*0e40*/  ISETP.NE.AND P1, PT, R20, RZ, PT ;  /* 0x000000ff1400720c */ /* 0x000fe20003f25270 */
[----:B------:R-:W-:-:S10]  /*0e50*/  IMAD.MOV.U32 R0, RZ, RZ, R12 ;  /* 0x000000ffff007224 */ /* 0x000fd400078e000c */
[----:B------:R-:W-:Y:S05]  /*0e60*/  @P0 BRA `(.L_x_26) ;  /* 0x0000000000a00947 */ /* 0x000fea0003800000 */
[----:B------:R-:W-:Y:S02]  /*0e70*/  IMAD.MOV.U32 R60, RZ, RZ, RZ ;  /* 0x000000ffff3c7224 */ /* 0x000fe400078e00ff */
[----:B------:R-:W-:-:S07]  /*0e80*/  IMAD.MOV.U32 R0, RZ, RZ, R12 ;  /* 0x000000ffff007224 */ /* 0x000fce00078e000c */
.L_x_27:
        /* <DEDUP_REMOVED lines=38> */
.L_x_26:
[----:B------:R-:W-:Y:S05]  /*10f0*/  BSYNC.RECONVERGENT B5 ;  /* 0x0000000000057941 */ /* 0x000fea0003800200 */
.L_x_25:
        /* <DEDUP_REMOVED lines=24> */
.L_x_29:
[----:B------:R-:W-:Y:S05]  /*1280*/  BSYNC.RECONVERGENT B5 ;  /* 0x0000000000057941 */ /* 0x000fea0003800200 */
.L_x_28:
        /* <DEDUP_REMOVED lines=16> */
.L_x_31:
[----:B------:R-:W-:Y:S05]  /*1390*/  BSYNC.RECONVERGENT B5 ;  /* 0x0000000000057941 */ /* 0x000fea0003800200 */
.L_x_30:
        /* <DEDUP_REMOVED lines=12> */
.L_x_24:
[----:B------:R-:W-:Y:S05]  /*1460*/  BSYNC.RECONVERGENT B4 ;  /* 0x0000000000047941 */ /* 0x000fea0003800200 */
.L_x_23:
[----:B------:R-:W0:Y:S01]  /*1470*/  MUFU.RCP64H R37, R33 ;  /* 0x0000002100257308 */ /* 0x000e220000001800 */
[----:B------:R-:W-:Y:S01]  /*1480*/  IMAD.MOV.U32 R36, RZ, RZ, 0x1 ;  /* 0x00000001ff247424 */ /* 0x000fe200078e00ff */
[----:B------:R-:W-:Y:S01]  /*1490*/  FSETP.GEU.AND P1, PT, |R31|, 6.5827683646048100446e-37, PT ;  /* 0x036000001f00780b */ /* 0x000fe20003f2e200 */
[----:B------:R-:W-:Y:S01]  /*14a0*/  BSSY.RECONVERGENT B5, `(.L_x_32) ;  /* 0x0000011000057945 */ /* 0x000fe20003800200 */
[----:B------:R-:W-:Y:S01]  /*14b0*/  DSETP.NEU.AND P2, PT, R32, RZ, PT ;  /* 0x000000ff2000722a */ /* 0x000fe20003f4d000 */
[----:B------:R-:W-:Y:S02]  /*14c0*/  ISETP.GE.AND P3, PT, R14, R15, PT ;  /* 0x0000000f0e00720c */ /* 0x000fe40003f66270 */
[----:B0-----:R-:W-:-:S08]  /*14d0*/  DFMA R34, R36, -R32, 1 ;  /* 0x3ff000002422742b */ /* 0x001fd00000000820 */
[----:B------:R-:W-:-:S08]  /*14e0*/  DFMA R34, R34, R34, R34 ;  /* 0x000000222222722b */ /* 0x000fd00000000022 */
[----:B------:R-:W-:-:S08]  /*14f0*/  DFMA R34, R36, R34, R36 ;  /* 0x000000222422722b */ /* 0x000fd00000000024 */
[----:B------:R-:W-:-:S08]  /*1500*/  DFMA R38, R34, -R32, 1 ;  /* 0x3ff000002226742b */ /* 0x000fd00000000820 */
[----:B------:R-:W-:-:S08]  /*1510*/  DFMA R38, R34, R38, R34 ;  /* 0x000000262226722b */ /* 0x000fd00000000022 */
[----:B------:R-:W-:-:S08]  /*1520*/  DMUL R36, R30, R38 ;  /* 0x000000261e247228 */ /* 0x000fd00000000000 */
[----:B------:R-:W-:-:S08]  /*1530*/  DFMA R34, R36, -R32, R30 ;  /* 0x800000202422722b */ /* 0x000fd0000000001e */
[----:B------:R-:W-:-:S10]  /*1540*/  DFMA R56, R38, R34, R36 ;  /* 0x000000222638722b */ /* 0x000fd40000000024 */
[----:B------:R-:W-:-:S05]  /*1550*/  FFMA R0, RZ, R33, R57 ;  /* 0x00000021ff007223 */ /* 0x000fca0000000039 */
[----:B------:R-:W-:-:S13]  /*1560*/  FSETP.GT.AND P0, PT, |R0|, 1.469367938527859385e-39, PT ;  /* 0x001000000000780b */ /* 0x000fda0003f04200 */
[----:B------:R-:W-:Y:S05]  /*1570*/  @P0 BRA P1, `(.L_x_33) ;  /* 0x00000000000c0947 */ /* 0x000fea0000800000 */
[----:B------:R-:W-:Y:S01]  /*1580*/  IMAD.MOV.U32 R34, RZ, RZ, R32 ;  /* 0x000000ffff227224 */ /* 0x000fe200078e0020 */
[----:B------:R-:W-:-:S07]  /*1590*/  MOV R0, 0x15b0 ;  /* 0x000015b000007802 */ /* 0x000fce0000000f00 */
[----:B------:R-:W-:Y:S05]  /*15a0*/  CALL.REL.NOINC `($__internal_0_$__cuda_sm20_div_rn_f64_full) ;  /* 0x000000dc00cc7944 */ /* 0x000fea0003c00000 */
.L_x_33:
[----:B------:R-:W-:Y:S05]  /*15b0*/  BSYNC.RECONVERGENT B5 ;  /* 0x0000000000057941 */ /* 0x000fea0003800200 */
.L_x_32:
[----:B------:R-:W-:Y:S01]  /*15c0*/  BSSY.RECONVERGENT B4, `(.L_x_34) ;  /* 0x0000016000047945 */ /* 0x000fe20003800200 */
[----:B------:R-:W-:Y:S02]  /*15d0*/  FSEL R60, R56, RZ, P2 ;  /* 0x000000ff383c7208 */ /* 0x000fe40001000000 */
[----:B------:R-:W-:Y:S02]  /*15e0*/  CS2R R34, SRZ ;  /* 0x0000000000227805 */ /* 0x000fe4000001ff00 */
[----:B------:R-:W-:Y:S01]  /*15f0*/  FSEL R61, R57, RZ, P2 ;  /* 0x000000ff393d7208 */ /* 0x000fe20001000000 */
[----:B------:R-:W-:Y:S06]  /*1600*/  @P3 BRA `(.L_x_35) ;  /* 0x0000000000443947 */ /* 0x000fec0003800000 */
[----:B------:R-:W0:Y:S01]  /*1610*/  LDC.64 R30, c[0x0][0x390] ;  /* 0x0000e400ff1e7b82 */ /* 0x000e220000000a00 */
[----:B------:R-:W-:-:S04]  /*1620*/  IMAD.MOV.U32 R33, RZ, RZ, R14 ;  /* 0x000000ffff217224 */ /* 0x000fc800078e000e */
[----:B0-----:R-:W-:-:S06]  /*1630*/  IMAD.WIDE R30, R33, 0x4, R30 ;  /* 0x00000004211e7825 */ /* 0x001fcc00078e021e */
[----:B------:R-:W2:Y:S02]  /*1640*/  LDG.E R31, desc[UR4][R30.64] ;  /* 0x000000041e1f7981 */ /* 0x000ea4000c1e1900 */
[----:B--2---:R-:W-:-:S13]  /*1650*/  ISETP.NE.AND P0, PT, R31, R50, PT ;  /* 0x000000321f00720c */ /* 0x004fda0003f05270 */
[----:B------:R-:W-:Y:S05]  /*1660*/  @!P0 BRA `(.L_x_36) ;  /* 0x0000000000208947 */ /* 0x000fea0003800000 */
.L_x_37:
        /* <DEDUP_REMOVED lines=8> */
.L_x_36:
[----:B------:R-:W0:Y:S02]  /*16f0*/  LDC.64 R30, c[0x0][0x398] ;  /* 0x0000e600ff1e7b82 */ /* 0x000e240000000a00 */
[----:B0-----:R-:W-:-:S05]  /*1700*/  IMAD.WIDE R30, R33, 0x8, R30 ;  /* 0x00000008211e7825 */ /* 0x001fca00078e021e */
[----:B------:R0:W5:Y:S02]  /*1710*/  LDG.E.64 R34, desc[UR4][R30.64] ;  /* 0x000000041e227981 */ /* 0x000164000c1e1b00 */
.L_x_35:
[----:B------:R-:W-:Y:S05]  /*1720*/  BSYNC.RECONVERGENT B4 ;  /* 0x0000000000047941 */ /* 0x000fea0003800200 */
.L_x_34:
        /* <DEDUP_REMOVED lines=10> */
.L_x_41:
        /* <DEDUP_REMOVED lines=8> */
.L_x_40:
[----:B------:R-:W0:Y:S02]  /*1850*/  LDC.64 R30, c[0x0][0x3b0] ;  /* 0x0000ec00ff1e7b82 */ /* 0x000e240000000a00 */
[----:B0-----:R-:W-:-:S05]  /*1860*/  IMAD.WIDE R30, R37, 0x8, R30 ;  /* 0x00000008251e7825 */ /* 0x001fca00078e021e */
[----:B------:R1:W5:Y:S02]  /*1870*/  LDG.E.64 R32, desc[UR4][R30.64] ;  /* 0x000000041e207981 */ /* 0x000364000c1e1b00 */
.L_x_39:
[----:B------:R-:W-:Y:S05]  /*1880*/  BSYNC.RECONVERGENT B4 ;  /* 0x0000000000047941 */ /* 0x000fea0003800200 */
.L_x_38:
[----:B------:R-:W-:Y:S01]  /*1890*/  BSSY.RECONVERGENT B4, `(.L_x_42) ;  /* 0x0000128000047945 */ /* 0x000fe20003800200 */
[----:B01---5:R-:W-:Y:S01]  /*18a0*/  DADD R30, R32, R34 ;  /* 0x00000000201e7229 */ /* 0x023fe20000000022 */
[----:B------:R-:W-:Y:S02]  /*18b0*/  CS2R R32, SRZ ;  /* 0x0000000000207805 */ /* 0x000fe4000001ff00 */
[----:B------:R-:W-:Y:S08]  /*18c0*/  @P3 BRA `(.L_x_43) ;  /* 0x0000001000903947 */ /* 0x000ff00003800000 */
[----:B------:R-:W-:Y:S01]  /*18d0*/  ISETP.GT.U32.AND P2, PT, R40, -0x10, PT ;  /* 0xfffffff02800780c */ /* 0x000fe20003f44070 */
[----:B------:R-:W-:Y:S01]  /*18e0*/  BSSY.RECONVERGENT B5, `(.L_x_44) ;  /* 0x0000090000057945 */ /* 0x000fe20003800200 */
[----:B------:R-:W-:Y:S01]  /*18f0*/  ISETP.NE.AND P1, PT, R42, RZ, PT ;  /* 0x000000ff2a00720c */ /* 0x000fe20003f25270 */
[----:B------:R-:W-:Y:S01]  /*1900*/  IMAD.MOV.U32 R0, RZ, RZ, R14 ;  /* 0x000000ffff007224 */ /* 0x000fe200078e000e */
[----:B------:R-:W-:-:S09]  /*1910*/  CS2R R32, SRZ ;  /* 0x0000000000207805 */ /* 0x000fd2000001ff00 */
[----:B------:R-:W-:Y:S05]  /*1920*/  @P2 BRA `(.L_x_45) ;  /* 0x00000008002c2947 */ /* 0x000fea0003800000 */
[----:B------:R-:W-:Y:S01]  /*1930*/  IMAD.MOV.U32 R54, RZ, RZ, RZ ;  /* 0x000000ffff367224 */ /* 0x000fe200078e00ff */
[----:B------:R-:W-:Y:S01]  /*1940*/  CS2R R32, SRZ ;  /* 0x0000000000207805 */ /* 0x000fe2000001ff00 */
[----:B------:R-:W-:-:S07]  /*1950*/  IMAD.MOV.U32 R0, RZ, RZ, R14 ;  /* 0x000000ffff007224 */ /* 0x000fce00078e000e */
.L_x_46:
[----:B------:R-:W0:Y:S02]  /*1960*/  LDC.64 R34, c[0x0][0x398] ;  /* 0x0000e600ff227b82 */ /* 0x000e240000000a00 */
[----:B0-----:R-:W-:-:S05]  /*1970*/  IMAD.WIDE R34, R0, 0x8, R34 ;  /* 0x0000000800227825 */ /* 0x001fca00078e0222 */
[----:B------:R-:W2:Y:S04]  /*1980*/  LDG.E.64 R38, desc[UR4][R34.64] ;  /* 0x0000000422267981 */ /* 0x000ea8000c1e1b00 */
[----:B------:R-:W3:Y:S04]  /*1990*/  LDG.E.64 R36, desc[UR4][R34.64+0x8] ;  /* 0x0000080422247981 */ /* 0x000ee8000c1e1b00 */
[----:B------:R-:W4:Y:S04]  /*19a0*/  LDG.E.64 R52, desc[UR4][R34.64+0x10] ;  /* 0x0000100422347981 */ /* 0x000f28000c1e1b00 */
[----:B------:R-:W5:Y:S01]  /*19b0*/  LDG.E.64 R50, desc[UR4][R34.64+0x18] ;  /* 0x0000180422327981 */ /* 0x000f62000c1e1b00 */
[----:B------:R-:W-:-:S02]  /*19c0*/  IMAD.MOV.U32 R57, RZ, RZ, R32 ;  /* 0x000000ffff397224 */ /* 0x000fc400078e0020 */
[----:B------:R-:W-:Y:S01]  /*19d0*/  IMAD.MOV.U32 R55, RZ, RZ, R33 ;  /* 0x000000ffff377224 */ /* 0x000fe200078e0021 */
[----:B--2---:R-:W-:Y:S01]  /*19e0*/  DSETP.MAX.AND P2, P3, R38, R32, PT ;  /* 0x000000202600722a */ /* 0x004fe20003b4f000 */
[----:B------:R-:W-:Y:S02]  /*19f0*/  IMAD.MOV.U32 R56, RZ, RZ, R39 ;  /* 0x000000ffff387224 */ /* 0x000fe400078e0027 */
[----:B------:R-:W-:Y:S02]  /*1a00*/  IMAD.MOV.U32 R32, RZ, RZ, R38 ;  /* 0x000000ffff207224 */ /* 0x000fe400078e0026 */
[----:B------:R-:W2:Y:S01]  /*1a10*/  LDG.E.64 R38, desc[UR4][R34.64+0x20] ;  /* 0x0000200422267981 */ /* 0x000ea2000c1e1b00 */
[----:B------:R-:W-:Y:S01]  /*1a20*/  FSEL R33, R56, R55, P2 ;  /* 0x0000003738217208 */ /* 0x000fe20001000000 */
[----:B---3--:R-:W-:Y:S01]  /*1a30*/  IMAD.MOV.U32 R56, RZ, RZ, R37 ;  /* 0x000000ffff387224 */ /* 0x008fe200078e0025 */
[----:B------:R-:W-:-:S06]  /*1a40*/  SEL R32, R32, R57, P2 ;  /* 0x0000003920207207 */ /* 0x000fcc0001000000 */
[----:B------:R-:W-:Y:S01]  /*1a50*/  @P3 LOP3.LUT R33, R55, 0x80000, RZ, 0xfc, !PT ;  /* 0x0008000037213812 */ /* 0x000fe200078efcff */
[----:B------:R-:W-:-:S05]  /*1a60*/  IMAD.MOV.U32 R55, RZ, RZ, R32 ;  /* 0x000000ffff377224 */ /* 0x000fca00078e0020 */
[----:B------:R-:W-:Y:S01]  /*1a70*/  DSETP.MAX.AND P2, P3, R32, R36, PT ;  /* 0x000000242000722a */ /* 0x000fe20003b4f000 */
[----:B------:R-:W-:Y:S02]  /*1a80*/  IMAD.MOV.U32 R32, RZ, RZ, R36 ;  /* 0x000000ffff207224 */ /* 0x000fe400078e0024 */
[----:B------:R-:W3:Y:S01]  /*1a90*/  LDG.E.64 R36, desc[UR4][R34.64+0x28] ;  /* 0x0000280422247981 */ /* 0x000ee2000c1e1b00 */
[----:B----4-:R-:W-:Y:S02]  /*1aa0*/  IMAD.MOV.U32 R58, RZ, RZ, R52 ;  /* 0x000000ffff3a7224 */ /* 0x010fe400078e0034 */
[----:B------:R-:W-:Y:S02]  /*1ab0*/  FSEL R33, R33, R56, P2 ;  /* 0x0000003821217208 */ /* 0x000fe40001000000 */
[----:B------:R-:W-:-:S05]  /*1ac0*/  SEL R32, R55, R32, P2 ;  /* 0x0000002037207207 */ /* 0x000fca0001000000 */
[----:B------:R-:W-:Y:S01]  /*1ad0*/  IMAD.MOV.U32 R55, RZ, RZ, R32 ;  /* 0x000000ffff377224 */ /* 0x000fe200078e0020 */
[----:B------:R-:W-:-:S05]  /*1ae0*/  @P3 LOP3.LUT R33, R56, 0x80000, RZ, 0xfc, !PT ;  /* 0x0008000038213812 */ /* 0x000fca00078efcff */
[----:B------:R-:W-:Y:S01]  /*1af0*/  IMAD.MOV.U32 R56, RZ, RZ, R33 ;  /* 0x000000ffff387224 */ /* 0x000fe200078e0021 */
[----:B------:R-:W-:Y:S01]  /*1b00*/  DSETP.MAX.AND P2, P3, R32, R52, PT ;  /* 0x000000342000722a */ /* 0x000fe20003b4f000 */
[----:B------:R-:W4:Y:S05]  /*1b10*/  LDG.E.64 R32, desc[UR4][R34.64+0x30] ;  /* 0x0000300422207981 */ /* 0x000f2a000c1e1b00 */
[----:B------:R-:W-:Y:S01]  /*1b20*/  FSEL R57, R56, R53, P2 ;  /* 0x0000003538397208 */ /* 0x000fe20001000000 */
[----:B-----5:R-:W-:Y:S01]  /*1b30*/  IMAD.MOV.U32 R56, RZ, RZ, R51 ;  /* 0x000000ffff387224 */ /* 0x020fe200078e0033 */
[----:B------:R-:W-:-:S05]  /*1b40*/  SEL R52, R55, R58, P2 ;  /* 0x0000003a37347207 */ /* 0x000fca0001000000 */
[----:B------:R-:W-:Y:S01]  /*1b50*/  IMAD.MOV.U32 R55, RZ, RZ, R52 ;  /* 0x000000ffff377224 */ /* 0x000fe200078e0034 */
[----:B------:R-:W-:-:S05]  /*1b60*/  @P3 LOP3.LUT R57, R53, 0x80000, RZ, 0xfc, !PT ;  /* 0x0008000035393812 */ /* 0x000fca00078efcff */
[----:B------:R-:W-:-:S06]  /*1b70*/  IMAD.MOV.U32 R53, RZ, RZ, R57 ;  /* 0x000000ffff357224 */ /* 0x000fcc00078e0039 */
[----:B------:R-:W-:Y:S01]  /*1b80*/  DSETP.MAX.AND P2, P3, R52, R50, PT ;  /* 0x000000323400722a */ /* 0x000fe20003b4f000 */
[----:B------:R-:W-:Y:S02]  /*1b90*/  IMAD.MOV.U32 R52, RZ, RZ, R50 ;  /* 0x000000ffff347224 */ /* 0x000fe400078e0032 */
[----:B------:R-:W5:Y:S03]  /*1ba0*/  LDG.E.64 R50, desc[UR4][R34.64+0x38] ;  /* 0x0000380422327981 */ /* 0x000f66000c1e1b00 */
[----:B------:R-:W-:Y:S02]  /*1bb0*/  FSEL R53, R53, R56, P2 ;  /* 0x0000003835357208 */ /* 0x000fe40001000000 */
[----:B------:R-:W-:-:S05]  /*1bc0*/  SEL R52, R55, R52, P2 ;  /* 0x0000003437347207 */ /* 0x000fca0001000000 */
[----:B------:R-:W-:Y:S01]  /*1bd0*/  IMAD.MOV.U32 R55, RZ, RZ, R52 ;  /* 0x000000ffff377224 */ /* 0x000fe200078e0034 */
[----:B------:R-:W-:-:S06]  /*1be0*/  @P3 LOP3.LUT R53, R56, 0x80000, RZ, 0xfc, !PT ;  /* 0x0008000038353812 */ /* 0x000fcc00078efcff */
[----:B--2---:R-:W-:Y:S01]  /*1bf0*/  DSETP.MAX.AND P2, P3, R52, R38, PT ;  /* 0x000000263400722a */ /* 0x004fe20003b4f000 */
[----:B------:R-:W-:Y:S02]  /*1c00*/  IMAD.MOV.U32 R56, RZ, RZ, R39 ;  /* 0x000000ffff387224 */ /* 0x000fe400078e0027 */
[----:B------:R-:W-:Y:S02]  /*1c10*/  IMAD.MOV.U32 R52, RZ, RZ, R38 ;  /* 0x000000ffff347224 */ /* 0x000fe400078e0026 */
[----:B------:R-:W2:Y:S01]  /*1c20*/  LDG.E.64 R38, desc[UR4][R34.64+0x40] ;  /* 0x0000400422267981 */ /* 0x000ea2000c1e1b00 */
[----:B------:R-:W-:Y:S02]  /*1c30*/  FSEL R53, R53, R56, P2 ;  /* 0x0000003835357208 */ /* 0x000fe40001000000 */
[----:B------:R-:W-:-:S05]  /*1c40*/  SEL R52, R55, R52, P2 ;  /* 0x0000003437347207 */ /* 0x000fca0001000000 */
[----:B------:R-:W-:Y:S01]  /*1c50*/  IMAD.MOV.U32 R55, RZ, RZ, R52 ;  /* 0x000000ffff377224 */ /* 0x000fe200078e0034 */
[----:B------:R-:W-:Y:S01]  /*1c60*/  @P3 LOP3.LUT R53, R56, 0x80000, RZ, 0xfc, !PT ;  /* 0x0008000038353812 */ /* 0x000fe200078efcff */
[----:B---3--:R-:W-:-:S05]  /*1c70*/  IMAD.MOV.U32 R56, RZ, RZ, R37 ;  /* 0x000000ffff387224 */ /* 0x008fca00078e0025 */
[----:B------:R-:W-:Y:S01]  /*1c80*/  DSETP.MAX.AND P2, P3, R52, R36, PT ;  /* 0x000000243400722a */ /* 0x000fe20003b4f000 */
[----:B------:R-:W-:Y:S02]  /*1c90*/  IMAD.MOV.U32 R52, RZ, RZ, R36 ;  /* 0x000000ffff347224 */ /* 0x000fe400078e0024 */
[----:B------:R-:W3:Y:S03]  /*1ca0*/  LDG.E.64 R36, desc[UR4][R34.64+0x48] ;  /* 0x0000480422247981 */ /* 0x000ee6000c1e1b00 */
[----:B------:R-:W-:Y:S02]  /*1cb0*/  FSEL R53, R53, R56, P2 ;  /* 0x0000003835357208 */ /* 0x000fe40001000000 */
[----:B------:R-:W-:-:S05]  /*1cc0*/  SEL R52, R55, R52, P2 ;  /* 0x0000003437347207 */ /* 0x000fca0001000000 */
[----:B------:R-:W-:Y:S01]  /*1cd0*/  IMAD.MOV.U32 R55, RZ, RZ, R52 ;  /* 0x000000ffff377224 */ /* 0x000fe200078e0034 */
[----:B------:R-:W-:Y:S01]  /*1ce0*/  @P3 LOP3.LUT R53, R56, 0x80000, RZ, 0xfc, !PT ;  /* 0x0008000038353812 */ /* 0x000fe200078efcff */
[----:B----4-:R-:W-:-:S05]  /*1cf0*/  IMAD.MOV.U32 R56, RZ, RZ, R33 ;  /* 0x000000ffff387224 */ /* 0x010fca00078e0021 */
[----:B------:R-:W-:Y:S01]  /*1d00*/  DSETP.MAX.AND P2, P3, R52, R32, PT ;  /* 0x000000203400722a */ /* 0x000fe20003b4f000 */
[----:B------:R-:W-:Y:S02]  /*1d10*/  IMAD.MOV.U32 R52, RZ, RZ, R32 ;  /* 0x000000ffff347224 */ /* 0x000fe400078e0020 */
[----:B------:R-:W4:Y:S03]  /*1d20*/  LDG.E.64 R32, desc[UR4][R34.64+0x50] ;  /* 0x0000500422207981 */ /* 0x000f26000c1e1b00 */
[----:B------:R-:W-:Y:S02]  /*1d30*/  FSEL R53, R53, R56, P2 ;  /* 0x0000003835357208 */ /* 0x000fe40001000000 */
[----:B------:R-:W-:-:S05]  /*1d40*/  SEL R52, R55, R52, P2 ;  /* 0x0000003437347207 */ /* 0x000fca0001000000 */
[----:B------:R-:W-:Y:S01]  /*1d50*/  IMAD.MOV.U32 R55, RZ, RZ, R52 ;  /* 0x000000ffff377224 */ /* 0x000fe200078e0034 */
[----:B------:R-:W-:-:S06]  /*1d60*/  @P3 LOP3.LUT R53, R56, 0x80000, RZ, 0xfc, !PT ;  /* 0x0008000038353812 */ /* 0x000fcc00078efcff */
[----:B-----5:R-:W-:Y:S01]  /*1d70*/  DSETP.MAX.AND P2, P3, R52, R50, PT ;  /* 0x000000323400722a */ /* 0x020fe20003b4f000 */
[----:B------:R-:W-:Y:S02]  /*1d80*/  IMAD.MOV.U32 R56, RZ, RZ, R51 ;  /* 0x000000ffff387224 */ /* 0x000fe400078e0033 */
[----:B------:R-:W-:Y:S02]  /*1d90*/  IMAD.MOV.U32 R52, RZ, RZ, R50 ;  /* 0x000000ffff347224 */ /* 0x000fe400078e0032 */
[----:B------:R-:W5:Y:S01]  /*1da0*/  LDG.E.64 R50, desc[UR4][R34.64+0x58] ;  /* 0x0000580422327981 */ /* 0x000f62000c1e1b00 */
        /* <DEDUP_REMOVED lines=23> */
[----:B------:R-:W4:Y:S01]  /*1f20*/  LDG.E.64 R32, desc[UR4][R34.64+0x70] ;  /* 0x0000700422207981 */ /* 0x000f22000c1e1b00 */
[----:B------:R-:W-:-:S03]  /*1f30*/  IMAD.MOV.U32 R55, RZ, RZ, R53 ;  /* 0x000000ffff377224 */ /* 0x000fc600078e0035 */
[----:B------:R0:W4:Y:S02]  /*1f40*/  LDG.E.64 R52, desc[UR4][R34.64+0x78] ;  /* 0x0000780422347981 */ /* 0x000124000c1e1b00 */
[----:B------:R-:W-:-:S05]  /*1f50*/  FSEL R55, R55, R58, P2 ;  /* 0x0000003a37377208 */ /* 0x000fca0001000000 */
[----:B------:R-:W-:Y:S02]  /*1f60*/  @P3 LOP3.LUT R55, R58, 0x80000, RZ, 0xfc, !PT ;  /* 0x000800003a373812 */ /* 0x000fe400078efcff */
[----:B------:R-:W-:-:S03]  /*1f70*/  SEL R56, R57, R56, P2 ;  /* 0x0000003839387207 */ /* 0x000fc60001000000 */
[----:B------:R-:W-:-:S06]  /*1f80*/  IMAD.MOV.U32 R57, RZ, RZ, R55 ;  /* 0x000000ffff397224 */ /* 0x000fcc00078e0037 */
[----:B-----5:R-:W-:Y:S01]  /*1f90*/  DSETP.MAX.AND P2, P3, R56, R50, PT ;  /* 0x000000323800722a */ /* 0x020fe20003b4f000 */
[----:B------:R-:W-:Y:S02]  /*1fa0*/  IMAD.MOV.U32 R55, RZ, RZ, R56 ;  /* 0x000000ffff377224 */ /* 0x000fe400078e0038 */
[----:B------:R-:W-:-:S03]  /*1fb0*/  IMAD.MOV.U32 R56, RZ, RZ, R50 ;  /* 0x000000ffff387224 */ /* 0x000fc600078e0032 */
[----:B------:R-:W-:Y:S02]  /*1fc0*/  FSEL R57, R57, R51, P2 ;  /* 0x0000003339397208 */ /* 0x000fe40001000000 */
[----:B0-----:R-:W-:-:S06]  /*1fd0*/  SEL R34, R55, R56, P2 ;  /* 0x0000003837227207 */ /* 0x001fcc0001000000 */
[----:B------:R-:W-:-:S05]  /*1fe0*/  @P3 LOP3.LUT R57, R51, 0x80000, RZ, 0xfc, !PT ;  /* 0x0008000033393812 */ /* 0x000fca00078efcff */
[----:B------:R-:W-:Y:S02]  /*1ff0*/  IMAD.MOV.U32 R35, RZ, RZ, R57 ;  /* 0x000000ffff237224 */ /* 0x000fe400078e0039 */
[----:B------:R-:W-:Y:S02]  /*2000*/  IMAD.MOV.U32 R50, RZ, RZ, R34 ;  /* 0x000000ffff327224 */ /* 0x000fe400078e0022 */
[----:B------:R-:W-:Y:S02]  /*2010*/  VIADD R54, R54, 0x10 ;  /* 0x0000001036367836 */ /* 0x000fe40000000000 */
[----:B------:R-:W-:Y:S01]  /*2020*/  VIADD R0, R0, 0x10 ;  /* 0x0000001000007836 */ /* 0x000fe20000000000 */
[----:B--2---:R-:W-:Y:S01]  /*2030*/  DSETP.MAX.AND P2, P3, R34, R38, PT ;  /* 0x000000262200722a */ /* 0x004fe20003b4f000 */
[----:B------:R-:W-:-:S05]  /*2040*/  IMAD.MOV.U32 R56, RZ, RZ, R39 ;  /* 0x000000ffff387224 */ /* 0x000fca00078e0027 */
[----:B------:R-:W-:Y:S02]  /*2050*/  FSEL R35, R35, R56, P2 ;  /* 0x0000003823237208 */ /* 0x000fe40001000000 */
[----:B------:R-:W-:-:S06]  /*2060*/  SEL R34, R50, R38, P2 ;  /* 0x0000002632227207 */ /* 0x000fcc0001000000 */
[----:B------:R-:W-:-:S06]  /*2070*/  @P3 LOP3.LUT R35, R56, 0x80000, RZ, 0xfc, !PT ;  /* 0x0008000038233812 */ /* 0x000fcc00078efcff */
[----:B---3--:R-:W-:Y:S01]  /*2080*/  DSETP.MAX.AND P2, P3, R34, R36, PT ;  /* 0x000000242200722a */ /* 0x008fe20003b4f000 */
[----:B------:R-:W-:Y:S02]  /*2090*/  IMAD.MOV.U32 R39, RZ, RZ, R37 ;  /* 0x000000ffff277224 */ /* 0x000fe400078e0025 */
[----:B------:R-:W-:-:S05]  /*20a0*/  IMAD.MOV.U32 R38, RZ, RZ, R35 ;  /* 0x000000ffff267224 */ /* 0x000fca00078e0023 */
[----:B------:R-:W-:-:S06]  /*20b0*/  FSEL R51, R38, R39, P2 ;  /* 0x0000002726337208 */ /* 0x000fcc0001000000 */
[----:B------:R-:W-:Y:S02]  /*20c0*/  @P3 LOP3.LUT R51, R39, 0x80000, RZ, 0xfc, !PT ;  /* 0x0008000027333812 */ /* 0x000fe400078efcff */
[----:B------:R-:W-:-:S03]  /*20d0*/  SEL R34, R34, R36, P2 ;  /* 0x0000002422227207 */ /* 0x000fc60001000000 */
[----:B------:R-:W-:-:S06]  /*20e0*/  IMAD.MOV.U32 R35, RZ, RZ, R51 ;  /* 0x000000ffff237224 */ /* 0x000fcc00078e0033 */
[----:B----4-:R-:W-:Y:S01]  /*20f0*/  DSETP.MAX.AND P2, P3, R34, R32, PT ;  /* 0x000000202200722a */ /* 0x010fe20003b4f000 */
[----:B------:R-:W-:Y:S02]  /*2100*/  IMAD.MOV.U32 R37, RZ, RZ, R33 ;  /* 0x000000ffff257224 */ /* 0x000fe400078e0021 */
[----:B------:R-:W-:-:S05]  /*2110*/  IMAD.MOV.U32 R36, RZ, RZ, R35 ;  /* 0x000000ffff247224 */ /* 0x000fca00078e0023 */
[----:B------:R-:W-:-:S06]  /*2120*/  FSEL R39, R36, R37, P2 ;  /* 0x0000002524277208 */ /* 0x000fcc0001000000 */
[----:B------:R-:W-:Y:S02]  /*2130*/  @P3 LOP3.LUT R39, R37, 0x80000, RZ, 0xfc, !PT ;  /* 0x0008000025273812 */ /* 0x000fe400078efcff */
[----:B------:R-:W-:-:S03]  /*2140*/  SEL R32, R34, R32, P2 ;  /* 0x0000002022207207 */ /* 0x000fc60001000000 */
[----:B------:R-:W-:Y:S02]  /*2150*/  IMAD.MOV.U32 R33, RZ, RZ, R39 ;  /* 0x000000ffff217224 */ /* 0x000fe400078e0027 */
[----:B------:R-:W-:Y:S02]  /*2160*/  IMAD.MOV.U32 R34, RZ, RZ, R32 ;  /* 0x000000ffff227224 */ /* 0x000fe400078e0020 */
[----:B------:R-:W-:Y:S02]  /*2170*/  IMAD.MOV.U32 R35, RZ, RZ, R52 ;  /* 0x000000ffff237224 */ /* 0x000fe400078e0034 */
[----:B------:R-:W-:-:S06]  /*2180*/  DSETP.MAX.AND P2, P3, R32, R52, PT ;  /* 0x000000342000722a */ /* 0x000fcc0003b4f000 */
[----:B------:R-:W-:Y:S02]  /*2190*/  SEL R32, R34, R35, P2 ;  /* 0x0000002322207207 */ /* 0x000fe40001000000 */
[----:B------:R-:W-:Y:S02]  /*21a0*/  FSEL R33, R33, R53, P2 ;  /* 0x0000003521217208 */ /* 0x000fe40001000000 */
[----:B------:R-:W-:-:S04]  /*21b0*/  ISETP.NE.AND P2, PT, R54, R43, PT ;  /* 0x0000002b3600720c */ /* 0x000fc80003f45270 */
[----:B------:R-:W-:-:S09]  /*21c0*/  @P3 LOP3.LUT R33, R53, 0x80000, RZ, 0xfc, !PT ;  /* 0x0008000035213812 */ /* 0x000fd200078efcff */
[----:B------:R-:W-:Y:S05]  /*21d0*/  @P2 BRA `(.L_x_46) ;  /* 0xfffffff400e02947 */ /* 0x000fea000383ffff */
.L_x_45:
[----:B------:R-:W-:Y:S05]  /*21e0*/  BSYNC.RECONVERGENT B5 ;  /* 0x0000000000057941 */ /* 0x000fea0003800200 */
.L_x_44:
        /* <DEDUP_REMOVED lines=11> */
[----:B------:R-:W5:Y:S01]  /*22a0*/  LDG.E.64 R34, desc[UR4][R50.64+0x20] ;  /* 0x0000200432227981 */ /* 0x000f62000c1e1b00 */
[----:B------:R-:W-:-:S02]  /*22b0*/  IMAD.MOV.U32 R55, RZ, RZ, R33 ;  /* 0x000000ffff377224 */ /* 0x000fc400078e0021 */
[----:B------:R-:W-:Y:S01]  /*22c0*/  IMAD.MOV.U32 R54, RZ, RZ, R32 ;  /* 0x000000ffff367224 */ /* 0x000fe200078e0020 */
[----:B--2---:R-:W-:Y:S01]  /*22d0*/  DSETP.MAX.AND P2, P3, R32, R52, PT ;  /* 0x000000342000722a */ /* 0x004fe20003b4f000 */
[----:B------:R-:W-:Y:S02]  /*22e0*/  IMAD.MOV.U32 R33, RZ, RZ, R52 ;  /* 0x000000ffff217224 */ /* 0x000fe400078e0034 */
[----:B------:R-:W-:Y:S02]  /*22f0*/  IMAD.MOV.U32 R32, RZ, RZ, R53 ;  /* 0x000000ffff207224 */ /* 0x000fe400078e0035 */
[----:B------:R-:W2:Y:S01]  /*2300*/  LDG.E.64 R52, desc[UR4][R50.64+0x28] ;  /* 0x0000280432347981 */ /* 0x000ea2000c1e1b00 */
[----:B------:R-:W-:Y:S02]  /*2310*/  SEL R54, R54, R33, P2 ;  /* 0x0000002136367207 */ /* 0x000fe40001000000 */
[----:B------:R-:W-:-:S06]  /*2320*/  FSEL R55, R55, R32, P2 ;  /* 0x0000002037377208 */ /* 0x000fcc0001000000 */
[----:B------:R-:W-:Y:S01]  /*2330*/  @P3 LOP3.LUT R55, R32, 0x80000, RZ, 0xfc, !PT ;  /* 0x0008000020373812 */ /* 0x000fe200078efcff */
[----:B------:R-:W-:Y:S02]  /*2340*/  IMAD.MOV.U32 R32, RZ, RZ, R54 ;  /* 0x000000ffff207224 */ /* 0x000fe400078e0036 */
[----:B---3--:R-:W-:-:S03]  /*2350*/  IMAD.MOV.U32 R33, RZ, RZ, R56 ;  /* 0x000000ffff217224 */ /* 0x008fc600078e0038 */
[----:B------:R-:W-:-:S06]  /*2360*/  DSETP.MAX.AND P2, P3, R54, R56, PT ;  /* 0x000000383600722a */ /* 0x000fcc0003b4f000 */
[----:B------:R-:W-:Y:S02]  /*2370*/  SEL R54, R32, R33, P2 ;  /* 0x0000002120367207 */ /* 0x000fe40001000000 */
[----:B------:R-:W3:Y:S01]  /*2380*/  LDG.E.64 R32, desc[UR4][R50.64+0x30] ;  /* 0x0000300432207981 */ /* 0x000ee2000c1e1b00 */
[----:B------:R-:W-:-:S03]  /*2390*/  IMAD.MOV.U32 R58, RZ, RZ, R57 ;  /* 0x000000ffff3a7224 */ /* 0x000fc600078e0039 */
[----:B------:R0:W3:Y:S02]  /*23a0*/  LDG.E.64 R56, desc[UR4][R50.64+0x38] ;  /* 0x0000380432387981 */ /* 0x0000e4000c1e1b00 */
[----:B------:R-:W-:Y:S02]  /*23b0*/  FSEL R55, R55, R58, P2 ;  /* 0x0000003a37377208 */ /* 0x000fe40001000000 */
[----:B------:R-:W-:-:S06]  /*23c0*/  @P3 LOP3.LUT R55, R58, 0x80000, RZ, 0xfc, !PT ;  /* 0x000800003a373812 */ /* 0x000fcc00078efcff */
[----:B----4-:R-:W-:Y:S01]  /*23d0*/  DSETP.MAX.AND P2, P3, R54, R38, PT ;  /* 0x000000263600722a */ /* 0x010fe20003b4f000 */
[----:B------:R-:W-:Y:S02]  /*23e0*/  IMAD.MOV.U32 R58, RZ, RZ, R54 ;  /* 0x000000ffff3a7224 */ /* 0x000fe400078e0036 */
[----:B------:R-:W-:-:S03]  /*23f0*/  IMAD.MOV.U32 R59, RZ, RZ, R38 ;  /* 0x000000ffff3b7224 */ /* 0x000fc600078e0026 */
[----:B------:R-:W-:Y:S02]  /*2400*/  FSEL R55, R55, R39, P2 ;  /* 0x0000002737377208 */ /* 0x000fe40001000000 */
[----:B------:R-:W-:-:S06]  /*2410*/  SEL R38, R58, R59, P2 ;  /* 0x0000003b3a267207 */ /* 0x000fcc0001000000 */
[----:B------:R-:W-:-:S05]  /*2420*/  @P3 LOP3.LUT R55, R39, 0x80000, RZ, 0xfc, !PT ;  /* 0x0008000027373812 */ /* 0x000fca00078efcff */
[----:B------:R-:W-:-:S06]  /*2430*/  IMAD.MOV.U32 R39, RZ, RZ, R55 ;  /* 0x000000ffff277224 */ /* 0x000fcc00078e0037 */
[----:B-----5:R-:W-:Y:S01]  /*2440*/  DSETP.MAX.AND P2, P3, R38, R36, PT ;  /* 0x000000242600722a */ /* 0x020fe20003b4f000 */
[----:B0-----:R-:W-:Y:S02]  /*2450*/  IMAD.MOV.U32 R50, RZ, RZ, R38 ;  /* 0x000000ffff327224 */ /* 0x001fe400078e0026 */
[----:B------:R-:W-:-:S03]  /*2460*/  IMAD.MOV.U32 R51, RZ, RZ, R36 ;  /* 0x000000ffff337224 */ /* 0x000fc600078e0024 */
[----:B------:R-:W-:Y:S02]  /*2470*/  FSEL R39, R39, R37, P2 ;  /* 0x0000002527277208 */ /* 0x000fe40001000000 */
[----:B------:R-:W-:-:S06]  /*2480*/  SEL R36, R50, R51, P2 ;  /* 0x0000003332247207 */ /* 0x000fcc0001000000 */
[----:B------:R-:W-:-:S05]  /*2490*/  @P3 LOP3.LUT R39, R37, 0x80000, RZ, 0xfc, !PT ;  /* 0x0008000025273812 */ /* 0x000fca00078efcff */
[----:B------:R-:W-:-:S06]  /*24a0*/  IMAD.MOV.U32 R37, RZ, RZ, R39 ;  /* 0x000000ffff257224 */ /* 0x000fcc00078e0027 */
[----:B------:R-:W-:Y:S01]  /*24b0*/  DSETP.MAX.AND P2, P3, R36, R34, PT ;  /* 0x000000222400722a */ /* 0x000fe20003b4f000 */
[----:B------:R-:W-:Y:S02]  /*24c0*/  IMAD.MOV.U32 R38, RZ, RZ, R36 ;  /* 0x000000ffff267224 */ /* 0x000fe400078e0024 */
[----:B------:R-:W-:-:S05]  /*24d0*/  IMAD.MOV.U32 R36, RZ, RZ, R35 ;  /* 0x000000ffff247224 */ /* 0x000fca00078e0023 */
[----:B------:R-:W-:-:S06]  /*24e0*/  FSEL R37, R37, R36, P2 ;  /* 0x0000002425257208 */ /* 0x000fcc0001000000 */
[----:B------:R-:W-:Y:S02]  /*24f0*/  @P3 LOP3.LUT R37, R36, 0x80000, RZ, 0xfc, !PT ;  /* 0x0008000024253812 */ /* 0x000fe400078efcff */
[----:B------:R-:W-:-:S03]  /*2500*/  SEL R34, R38, R34, P2 ;  /* 0x0000002226227207 */ /* 0x000fc60001000000 */
[----:B------:R-:W-:-:S04]  /*2510*/  IMAD.MOV.U32 R35, RZ, RZ, R37 ;  /* 0x000000ffff237224 */ /* 0x000fc800078e0025 */
[----:B------:R-:W-:Y:S02]  /*2520*/  IMAD.MOV.U32 R36, RZ, RZ, R35 ;  /* 0x000000ffff247224 */ /* 0x000fe400078e0023 */
[----:B------:R-:W-:Y:S01]  /*2530*/  VIADD R0, R0, 0x8 ;  /* 0x0000000800007836 */ /* 0x000fe20000000000 */
[----:B--2---:R-:W-:Y:S01]  /*2540*/  DSETP.MAX.AND P2, P3, R34, R52, PT ;  /* 0x000000342200722a */ /* 0x004fe20003b4f000 */
[----:B------:R-:W-:-:S05]  /*2550*/  IMAD.MOV.U32 R37, RZ, RZ, R53 ;  /* 0x000000ffff257224 */ /* 0x000fca00078e0035 */
[----:B------:R-:W-:Y:S02]  /*2560*/  FSEL R39, R36, R37, P2 ;  /* 0x0000002524277208 */ /* 0x000fe40001000000 */
[----:B------:R-:W-:-:S06]  /*2570*/  SEL R34, R34, R52, P2 ;  /* 0x0000003422227207 */ /* 0x000fcc0001000000 */
[----:B------:R-:W-:-:S05]  /*2580*/  @P3 LOP3.LUT R39, R37, 0x80000, RZ, 0xfc, !PT ;  /* 0x0008000025273812 */ /* 0x000fca00078efcff */
[----:B------:R-:W-:-:S06]  /*2590*/  IMAD.MOV.U32 R35, RZ, RZ, R39 ;  /* 0x000000ffff237224 */ /* 0x000fcc00078e0027 */
[----:B---3--:R-:W-:Y:S01]  /*25a0*/  DSETP.MAX.AND P2, P3, R34, R32, PT ;  /* 0x000000202200722a */ /* 0x008fe20003b4f000 */
[----:B------:R-:W-:Y:S02]  /*25b0*/  IMAD.MOV.U32 R37, RZ, RZ, R33 ;  /* 0x000000ffff257224 */ /* 0x000fe400078e0021 */
[----:B------:R-:W-:-:S05]  /*25c0*/  IMAD.MOV.U32 R36, RZ, RZ, R35 ;  /* 0x000000ffff247224 */ /* 0x000fca00078e0023 */
[----:B------:R-:W-:-:S06]  /*25d0*/  FSEL R39, R36, R37, P2 ;  /* 0x0000002524277208 */ /* 0x000fcc0001000000 */
[----:B------:R-:W-:Y:S02]  /*25e0*/  @P3 LOP3.LUT R39, R37, 0x80000, RZ, 0xfc, !PT ;  /* 0x0008000025273812 */ /* 0x000fe400078efcff */
[----:B------:R-:W-:-:S03]  /*25f0*/  SEL R32, R34, R32, P2 ;  /* 0x0000002022207207 */ /* 0x000fc60001000000 */
[----:B------:R-:W-:-:S06]  /*2600*/  IMAD.MOV.U32 R33, RZ, RZ, R39 ;  /* 0x000000ffff217224 */ /* 0x000fcc00078e0027 */
[----:B------:R-:W-:Y:S01]  /*2610*/  DSETP.MAX.AND P2, P3, R32, R56, PT ;  /* 0x000000382000722a */ /* 0x000fe20003b4f000 */
[----:B------:R-:W-:Y:S02]  /*2620*/  IMAD.MOV.U32 R34, RZ, RZ, R33 ;  /* 0x000000ffff227224 */ /* 0x000fe400078e0021 */
[----:B------:R-:W-:-:S03]  /*2630*/  IMAD.MOV.U32 R35, RZ, RZ, R56 ;  /* 0x000000ffff237224 */ /* 0x000fc600078e0038 */
[----:B------:R-:W-:Y:S02]  /*2640*/  FSEL R37, R34, R57, P2 ;  /* 0x0000003922257208 */ /* 0x000fe40001000000 */
[----:B------:R-:W-:-:S06]  /*2650*/  SEL R32, R32, R35, P2 ;  /* 0x0000002320207207 */ /* 0x000fcc0001000000 */
[----:B------:R-:W-:-:S05]  /*2660*/  @P3 LOP3.LUT R37, R57, 0x80000, RZ, 0xfc, !PT ;  /* 0x0008000039253812 */ /* 0x000fca00078efcff */
[----:B------:R-:W-:-:S07]  /*2670*/  IMAD.MOV.U32 R33, RZ, RZ, R37 ;  /* 0x000000ffff217224 */ /* 0x000fce00078e0025 */
.L_x_48:
[----:B------:R-:W-:Y:S05]  /*2680*/  BSYNC.RECONVERGENT B5 ;  /* 0x0000000000057941 */ /* 0x000fea0003800200 */
.L_x_47:
        /* <DEDUP_REMOVED lines=10> */
[----:B------:R0:W5:Y:S01]  /*2730*/  LDG.E.64 R34, desc[UR4][R52.64+0x18] ;  /* 0x0000180434227981 */ /* 0x000162000c1e1b00 */
[----:B------:R-:W-:-:S02]  /*2740*/  IMAD.MOV.U32 R54, RZ, RZ, R33 ;  /* 0x000000ffff367224 */ /* 0x000fc400078e0021 */
[----:B------:R-:W-:Y:S01]  /*2750*/  VIADD R0, R0, 0x4 ;  /* 0x0000000400007836 */ /* 0x000fe20000000000 */
[----:B--2---:R-:W-:Y:S01]  /*2760*/  DSETP.MAX.AND P2, P3, R32, R50, PT ;  /* 0x000000322000722a */ /* 0x004fe20003b4f000 */
[----:B------:R-:W-:Y:S02]  /*2770*/  IMAD.MOV.U32 R33, RZ, RZ, R51 ;  /* 0x000000ffff217224 */ /* 0x000fe400078e0033 */
[----:B---3--:R-:W-:-:S03]  /*2780*/  IMAD.MOV.U32 R51, RZ, RZ, R39 ;  /* 0x000000ffff337224 */ /* 0x008fc600078e0027 */
[----:B------:R-:W-:Y:S02]  /*2790*/  SEL R32, R32, R50, P2 ;  /* 0x0000003220207207 */ /* 0x000fe40001000000 */
[----:B------:R-:W-:-:S06]  /*27a0*/  FSEL R55, R54, R33, P2 ;  /* 0x0000002136377208 */ /* 0x000fcc0001000000 */
[----:B------:R-:W-:-:S05]  /*27b0*/  @P3 LOP3.LUT R55, R33, 0x80000, RZ, 0xfc, !PT ;  /* 0x0008000021373812 */ /* 0x000fca00078efcff */
[----:B------:R-:W-:-:S04]  /*27c0*/  IMAD.MOV.U32 R33, RZ, RZ, R55 ;  /* 0x000000ffff217224 */ /* 0x000fc800078e0037 */
[----:B------:R-:W-:Y:S02]  /*27d0*/  IMAD.MOV.U32 R50, RZ, RZ, R33 ;  /* 0x000000ffff327224 */ /* 0x000fe400078e0021 */
[----:B------:R-:W-:Y:S01]  /*27e0*/  DSETP.MAX.AND P2, P3, R32, R38, PT ;  /* 0x000000262000722a */ /* 0x000fe20003b4f000 */
[----:B----4-:R-:W-:-:S05]  /*27f0*/  IMAD.MOV.U32 R39, RZ, RZ, R37 ;  /* 0x000000ffff277224 */ /* 0x010fca00078e0025 */
[----:B0-----:R-:W-:Y:S02]  /*2800*/  FSEL R53, R50, R51, P2 ;  /* 0x0000003332357208 */ /* 0x001fe40001000000 */
[----:B------:R-:W-:-:S06]  /*2810*/  SEL R32, R32, R38, P2 ;  /* 0x0000002620207207 */ /* 0x000fcc0001000000 */
[----:B------:R-:W-:-:S05]  /*2820*/  @P3 LOP3.LUT R53, R51, 0x80000, RZ, 0xfc, !PT ;  /* 0x0008000033353812 */ /* 0x000fca00078efcff */
[----:B------:R-:W-:-:S04]  /*2830*/  IMAD.MOV.U32 R33, RZ, RZ, R53 ;  /* 0x000000ffff217224 */ /* 0x000fc800078e0035 */
[----:B------:R-:W-:Y:S02]  /*2840*/  IMAD.MOV.U32 R38, RZ, RZ, R33 ;  /* 0x000000ffff267224 */ /* 0x000fe400078e0021 */
[----:B------:R-:W-:Y:S01]  /*2850*/  DSETP.MAX.AND P2, P3, R32, R36, PT ;  /* 0x000000242000722a */ /* 0x000fe20003b4f000 */
[----:B-----5:R-:W-:-:S05]  /*2860*/  IMAD.MOV.U32 R37, RZ, RZ, R34 ;  /* 0x000000ffff257224 */ /* 0x020fca00078e0022 */
[----:B------:R-:W-:Y:S02]  /*2870*/  FSEL R51, R38, R39, P2 ;  /* 0x0000002726337208 */ /* 0x000fe40001000000 */
[----:B------:R-:W-:-:S06]  /*2880*/  SEL R32, R32, R36, P2 ;  /* 0x0000002420207207 */ /* 0x000fcc0001000000 */
[----:B------:R-:W-:-:S05]  /*2890*/  @P3 LOP3.LUT R51, R39, 0x80000, RZ, 0xfc, !PT ;  /* 0x0008000027333812 */ /* 0x000fca00078efcff */
[----:B------:R-:W-:-:S06]  /*28a0*/  IMAD.MOV.U32 R33, RZ, RZ, R51 ;  /* 0x000000ffff217224 */ /* 0x000fcc00078e0033 */
[----:B------:R-:W-:Y:S01]  /*28b0*/  DSETP.MAX.AND P2, P3, R32, R34, PT ;  /* 0x000000222000722a */ /* 0x000fe20003b4f000 */
[----:B------:R-:W-:-:S05]  /*28c0*/  IMAD.MOV.U32 R34, RZ, RZ, R33 ;  /* 0x000000ffff227224 */ /* 0x000fca00078e0021 */
[----:B------:R-:W-:Y:S02]  /*28d0*/  SEL R32, R32, R37, P2 ;  /* 0x0000002520207207 */ /* 0x000fe40001000000 */
[----:B------:R-:W-:-:S06]  /*28e0*/  FSEL R39, R34, R35, P2 ;  /* 0x0000002322277208 */ /* 0x000fcc0001000000 */
[----:B------:R-:W-:-:S05]  /*28f0*/  @P3 LOP3.LUT R39, R35, 0x80000, RZ, 0xfc, !PT ;  /* 0x0008000023273812 */ /* 0x000fca00078efcff */
[----:B------:R-:W-:-:S07]  /*2900*/  IMAD.MOV.U32 R33, RZ, RZ, R39 ;  /* 0x000000ffff217224 */ /* 0x000fce00078e0027 */
.L_x_50:
[----:B------:R-:W-:Y:S05]  /*2910*/  BSYNC.RECONVERGENT B5 ;  /* 0x0000000000057941 */ /* 0x000fea0003800200 */
.L_x_49:
[----:B------:R-:W-:Y:S05]  /*2920*/  @!P1 BRA `(.L_x_43) ;  /* 0x0000000000789947 */ /* 0x000fea0003800000 */
[----:B------:R-:W0:Y:S02]  /*2930*/  LDC.64 R34, c[0x0][0x398] ;  /* 0x0000e600ff227b82 */ /* 0x000e240000000a00 */
[----:B0-----:R-:W-:-:S05]  /*2940*/  IMAD.WIDE R34, R0, 0x8, R34 ;  /* 0x0000000800227825 */ /* 0x001fca00078e0222 */
[----:B------:R-:W2:Y:S01]  /*2950*/  LDG.E.64 R36, desc[UR4][R34.64] ;  /* 0x0000000422247981 */ /* 0x000ea2000c1e1b00 */
[----:B------:R-:W-:Y:S01]  /*2960*/  ISETP.NE.AND P1, PT, R45, 0x1, PT ;  /* 0x000000012d00780c */ /* 0x000fe20003f25270 */
[----:B------:R-:W-:Y:S01]  /*2970*/  IMAD.MOV.U32 R0, RZ, RZ, R33 ;  /* 0x000000ffff007224 */ /* 0x000fe200078e0021 */
[----:B--2---:R-:W-:Y:S01]  /*2980*/  DSETP.MAX.AND P2, P3, R32, R36, PT ;  /* 0x000000242000722a */ /* 0x004fe20003b4f000 */
[----:B------:R-:W-:-:S05]  /*2990*/  IMAD.MOV.U32 R33, RZ, RZ, R37 ;  /* 0x000000ffff217224 */ /* 0x000fca00078e0025 */
[----:B------:R-:W-:Y:S02]  /*29a0*/  SEL R32, R32, R36, P2 ;  /* 0x0000002420207207 */ /* 0x000fe40001000000 */
[----:B------:R-:W-:-:S06]  /*29b0*/  FSEL R39, R0, R33, P2 ;  /* 0x0000002100277208 */ /* 0x000fcc0001000000 */
[----:B------:R-:W-:-:S05]  /*29c0*/  @P3 LOP3.LUT R39, R33, 0x80000, RZ, 0xfc, !PT ;  /* 0x0008000021273812 */ /* 0x000fca00078efcff */
[----:B------:R-:W-:Y:S01]  /*29d0*/  IMAD.MOV.U32 R33, RZ, RZ, R39 ;  /* 0x000000ffff217224 */ /* 0x000fe200078e0027 */
[----:B------:R-:W-:Y:S06]  /*29e0*/  @!P1 BRA `(.L_x_43) ;  /* 0x0000000000489947 */ /* 0x000fec0003800000 */
[----:B------:R-:W2:Y:S01]  /*29f0*/  LDG.E.64 R36, desc[UR4][R34.64+0x8] ;  /* 0x0000080422247981 */ /* 0x000ea2000c1e1b00 */
[----:B------:R-:W-:-:S13]  /*2a00*/  ISETP.NE.AND P1, PT, R45, 0x2, PT ;  /* 0x000000022d00780c */ /* 0x000fda0003f25270 */
[----:B------:R-:W3:Y:S01]  /*2a10*/  @P1 LDG.E.64 R38, desc[UR4][R34.64+0x10] ;  /* 0x0000100422261981 */ /* 0x000ee2000c1e1b00 */
[----:B------:R-:W-:Y:S01]  /*2a20*/  IMAD.MOV.U32 R0, RZ, RZ, R33 ;  /* 0x000000ffff007224 */ /* 0x000fe200078e0021 */
[----:B--2---:R-:W-:Y:S01]  /*2a30*/  DSETP.MAX.AND P2, P3, R32, R36, PT ;  /* 0x000000242000722a */ /* 0x004fe20003b4f000 */
[----:B------:R-:W-:-:S05]  /*2a40*/  IMAD.MOV.U32 R51, RZ, RZ, R37 ;  /* 0x000000ffff337224 */ /* 0x000fca00078e0025 */
[----:B------:R-:W-:Y:S02]  /*2a50*/  FSEL R53, R0, R51, P2 ;  /* 0x0000003300357208 */ /* 0x000fe40001000000 */
[----:B------:R-:W-:-:S06]  /*2a60*/  SEL R32, R32, R36, P2 ;  /* 0x0000002420207207 */ /* 0x000fcc0001000000 */
[----:B------:R-:W-:Y:S01]  /*2a70*/  @P3 LOP3.LUT R53, R51, 0x80000, RZ, 0xfc, !PT ;  /* 0x0008000033353812 */ /* 0x000fe200078efcff */
[----:B---3--:R-:W-:-:S04]  /*2a80*/  @P1 IMAD.MOV.U32 R35, RZ, RZ, R39 ;  /* 0x000000ffff231224 */ /* 0x008fc800078e0027 */
[----:B------:R-:W-:Y:S01]  /*2a90*/  IMAD.MOV.U32 R33, RZ, RZ, R53 ;  /* 0x000000ffff217224 */ /* 0x000fe200078e0035 */
[----:B------:R-:W-:-:S03]  /*2aa0*/  @P1 LOP3.LUT R37, R35, 0x80000, RZ, 0xfc, !PT ;  /* 0x0008000023251812 */ /* 0x000fc600078efcff */
[----:B------:R-:W-:Y:S02]  /*2ab0*/  @P1 IMAD.MOV.U32 R0, RZ, RZ, R33 ;  /* 0x000000ffff001224 */ /* 0x000fe400078e0021 */
[----:B------:R-:W-:-:S06]  /*2ac0*/  @P1 DSETP.MAX.AND P2, P3, R32, R38, PT ;  /* 0x000000262000122a */ /* 0x000fcc0003b4f000 */
[----:B------:R-:W-:Y:S01]  /*2ad0*/  @P1 FSEL R34, R0, R35, P2 ;  /* 0x0000002300221208 */ /* 0x000fe20001000000 */
[----:B------:R-:W-:-:S03]  /*2ae0*/  @P1 IMAD.MOV.U32 R0, RZ, RZ, R32 ;  /* 0x000000ffff001224 */ /* 0x000fc600078e0020 */
[----:B------:R-:W-:Y:S02]  /*2af0*/  @P1 SEL R33, R37, R34, P3 ;  /* 0x0000002225211207 */ /* 0x000fe40001800000 */
[----:B------:R-:W-:-:S07]  /*2b00*/  @P1 SEL R32, R0, R38, P2 ;  /* 0x0000002600201207 */ /* 0x000fce0001000000 */
.L_x_43:
[----:B------:R-:W-:Y:S05]  /*2b10*/  BSYNC.RECONVERGENT B4 ;  /* 0x0000000000047941 */ /* 0x000fea0003800200 */
.L_x_42:
        /* <DEDUP_REMOVED lines=9> */
.L_x_55:
        /* <DEDUP_REMOVED lines=127> */
[----:B------:R-:W-:Y:S01]  /*33a0*/  IMAD.MOV.U32 R33, RZ, RZ, R39 ;  /* 0x000000ffff217224 */ /* 0x000fe200078e0027 */
[----:B------:R-:W-:-:S05]  /*33b0*/  ISETP.NE.AND P1, PT, R54, R47, PT ;  /* 0x0000002f3600720c */ /* 0x000fca0003f25270 */
[----:B------:R-:W-:Y:S01]  /*33c0*/  DSETP.MAX.AND P2, P3, R32, R52, PT ;  /* 0x000000342000722a */ /* 0x000fe20003b4f000 */
[----:B------:R-:W-:Y:S02]  /*33d0*/  IMAD.MOV.U32 R35, RZ, RZ, R53 ;  /* 0x000000ffff237224 */ /* 0x000fe400078e0035 */
[----:B------:R-:W-:-:S05]  /*33e0*/  IMAD.MOV.U32 R34, RZ, RZ, R33 ;  /* 0x000000ffff227224 */ /* 0x000fca00078e0021 */
[----:B------:R-:W-:-:S06]  /*33f0*/  FSEL R37, R34, R35, P2 ;  /* 0x0000002322257208 */ /* 0x000fcc0001000000 */
[----:B------:R-:W-:Y:S02]  /*3400*/  @P3 LOP3.LUT R37, R35, 0x80000, RZ, 0xfc, !PT ;  /* 0x0008000023253812 */ /* 0x000fe400078efcff */
[----:B------:R-:W-:-:S03]  /*3410*/  SEL R32, R32, R52, P2 ;  /* 0x0000003420207207 */ /* 0x000fc60001000000 */
[----:B------:R-:W-:Y:S01]  /*3420*/  IMAD.MOV.U32 R33, RZ, RZ, R37 ;  /* 0x000000ffff217224 */ /* 0x000fe200078e0025 */
[----:B------:R-:W-:Y:S06]  /*3430*/  @P1 BRA `(.L_x_55) ;  /* 0xfffffff400dc1947 */ /* 0x000fec000383ffff */
.L_x_54:
[----:B------:R-:W-:Y:S05]  /*3440*/  BSYNC.RECONVERGENT B5 ;  /* 0x0000000000057941 */ /* 0x000fea0003800200 */
.L_x_53:
        /* <DEDUP_REMOVED lines=73> */
.L_x_57:
[----:B------:R-:W-:Y:S05]  /*38e0*/  BSYNC.RECONVERGENT B5 ;  /* 0x0000000000057941 */ /* 0x000fea0003800200 */
.L_x_56:
        /* <DEDUP_REMOVED lines=40> */
.L_x_59:
[----:B------:R-:W-:Y:S05]  /*3b70*/  BSYNC.RECONVERGENT B5 ;  /* 0x0000000000057941 */ /* 0x000fea0003800200 */
.L_x_58:
        /* <DEDUP_REMOVED lines=31> */
.L_x_52:
[----:B------:R-:W-:Y:S05]  /*3d70*/  BSYNC.RECONVERGENT B4 ;  /* 0x0000000000047941 */ /* 0x000fea0003800200 */
.L_x_51:
[----:B------:R-:W0:Y:S01]  /*3d80*/  MUFU.RCP64H R37, R33 ;  /* 0x0000002100257308 */ /* 0x000e220000001800 */
[----:B------:R-:W-:Y:S01]  /*3d90*/  IMAD.MOV.U32 R36, RZ, RZ, 0x1 ;  /* 0x00000001ff247424 */ /* 0x000fe200078e00ff */
[----:B------:R-:W-:Y:S01]  /*3da0*/  FSETP.GEU.AND P1, PT, |R31|, 6.5827683646048100446e-37, PT ;  /* 0x036000001f00780b */ /* 0x000fe20003f2e200 */
[----:B------:R-:W-:Y:S01]  /*3db0*/  BSSY.RECONVERGENT B5, `(.L_x_60) ;  /* 0x0000010000057945 */ /* 0x000fe20003800200 */
[----:B------:R-:W-:-:S03]  /*3dc0*/  DSETP.NEU.AND P2, PT, R32, RZ, PT ;  /* 0x000000ff2000722a */ /* 0x000fc60003f4d000 */
        /* <DEDUP_REMOVED lines=14> */
.L_x_61:
[----:B------:R-:W-:Y:S05]  /*3eb0*/  BSYNC.RECONVERGENT B5 ;  /* 0x0000000000057941 */ /* 0x000fea0003800200 */
.L_x_60:
[----:B------:R-:W-:Y:S02]  /*3ec0*/  FSEL R30, R56, RZ, P2 ;  /* 0x000000ff381e7208 */ /* 0x000fe40001000000 */
[----:B------:R-:W-:-:S06]  /*3ed0*/  FSEL R31, R57, RZ, P2 ;  /* 0x000000ff391f7208 */ /* 0x000fcc0001000000 */
[----:B------:R-:W-:Y:S01]  /*3ee0*/  DFMA R24, R60, R30, R24 ;  /* 0x0000001e3c18722b */ /* 0x000fe20000000018 */
[----:B------:R-:W-:Y:S10]  /*3ef0*/  @!P4 BRA `(.L_x_62) ;  /* 0xffffffc40064c947 */ /* 0x000ff4000383ffff */
[----:B------:R-:W-:Y:S05]  /*3f00*/  BSYNC.RECONVERGENT B3 ;  /* 0x0000000000037941 */ /* 0x000fea0003800200 */
.L_x_5:
[----:B------:R-:W-:Y:S01]  /*3f10*/  ISETP.GE.AND P0, PT, R12, R13, PT ;  /* 0x0000000d0c00720c */ /* 0x000fe20003f06270 */
[----:B------:R-:W-:-:S12]  /*3f20*/  BSSY.RECONVERGENT B3, `(.L_x_63) ;  /* 0x00003c5000037945 */ /* 0x000fd80003800200 */
[----:B------:R-:W-:Y:S05]  /*3f30*/  @P0 BRA `(.L_x_64) ;  /* 0x0000003c000c0947 */ /* 0x000fea0003800000 */
[----:B------:R-:W0:Y:S08]  /*3f40*/  LDC.64 R14, c[0x0][0x388] ;  /* 0x0000e200ff0e7b82 */ /* 0x000e300000000a00 */
[----:B------:R-:W1:Y:S01]  /*3f50*/  LDC.64 R16, c[0x0][0x3a0] ;  /* 0x0000e800ff107b82 */ /* 0x000e620000000a00 */
[----:B0-----:R-:W-:-:S05]  /*3f60*/  IMAD.WIDE R18, R11, 0x4, R14 ;  /* 0x000000040b127825 */ /* 0x001fca00078e020e */
[----:B------:R-:W2:Y:S01]  /*3f70*/  LDG.E R48, desc[UR4][R18.64] ;  /* 0x0000000412307981 */ /* 0x000ea2000c1e1900 */
[----:B-1----:R-:W-:-:S03]  /*3f80*/  IMAD.WIDE R20, R11, 0x4, R16 ;  /* 0x000000040b147825 */ /* 0x002fc600078e0210 */
[----:B------:R-:W2:Y:S04]  /*3f90*/  LDG.E R47, desc[UR4][R18.64+0x4] ;  /* 0x00000404122f7981 */ /* 0x000ea8000c1e1900 */
[----:B------:R-:W3:Y:S04]  /*3fa0*/  LDG.E R46, desc[UR4][R20.64] ;  /* 0x00000004142e7981 */ /* 0x000ee8000c1e1900 */
[----:B------:R-:W3:Y:S01]  /*3fb0*/  LDG.E R45, desc[UR4][R20.64+0x4] ;  /* 0x00000404142d7981 */ /* 0x000ee2000c1e1900 */
[----:B------:R-:W-:-:S05]  /*3fc0*/  VIADDMNMX R17, R12, 0x1, R13, !PT ;  /* 0x000000010c117846 */ /* 0x000fca000780010d */
[--C-:B------:R-:W-:Y:S02]  /*3fd0*/  IMAD.IADD R11, R17, 0x1, -R12.reuse ;  /* 0x00000001110b7824 */ /* 0x100fe400078e0a0c */
[----:B------:R-:W-:Y:S02]  /*3fe0*/  IMAD.MOV.U32 R50, RZ, RZ, R12 ;  /* 0x000000ffff327224 */ /* 0x000fe400078e000c */
[----:B------:R-:W-:Y:S01]  /*3ff0*/  IMAD.IADD R17, R12, 0x1, -R17 ;  /* 0x000000010c117824 */ /* 0x000fe200078e0a11 */
[C---:B------:R-:W-:Y:S02]  /*4000*/  LOP3.LUT R16, R11.reuse, 0xf, RZ, 0xc0, !PT ;  /* 0x0000000f0b107812 */ /* 0x040fe400078ec0ff */
[C---:B------:R-:W-:Y:S02]  /*4010*/  LOP3.LUT R15, R11.reuse, 0xfffffff0, RZ, 0xc0, !PT ;  /* 0xfffffff00b0f7812 */ /* 0x040fe400078ec0ff */
[C---:B------:R-:W-:Y:S02]  /*4020*/  LOP3.LUT R14, R11.reuse, 0x7, RZ, 0xc0, !PT ;  /* 0x000000070b0e7812 */ /* 0x040fe400078ec0ff */
[----:B------:R-:W-:-:S02]  /*4030*/  LOP3.LUT R11, R11, 0x3, RZ, 0xc0, !PT ;  /* 0x000000030b0b7812 */ /* 0x000fc400078ec0ff */
[----:B--2---:R-:W-:Y:S02]  /*4040*/  VIADDMNMX R43, R48, 0x1, R47, !PT ;  /* 0x00000001302b7846 */ /* 0x004fe4000780012f */
[----:B---3--:R-:W-:-:S03]  /*4050*/  VIADDMNMX R19, R46, 0x1, R45, !PT ;  /* 0x000000012e137846 */ /* 0x008fc6000780012d */
        /* <DEDUP_REMOVED lines=12> */
.L_x_121:
[----:B------:R-:W0:Y:S08]  /*4120*/  LDC.64 R30, c[0x0][0x390] ;  /* 0x0000e400ff1e7b82 */ /* 0x000e300000000a00 */
[----:B------:R-:W1:Y:S01]  /*4130*/  LDC.64 R32, c[0x0][0x3a8] ;  /* 0x0000ea00ff207b82 */ /* 0x000e620000000a00 */
[----:B0-----:R-:W-:-:S06]  /*4140*/  IMAD.WIDE R30, R3, 0x4, R30 ;  /* 0x00000004031e7825 */ /* 0x001fcc00078e021e */
[----:B------:R-:W2:Y:S01]  /*4150*/  LDG.E R31, desc[UR4][R30.64] ;  /* 0x000000041e1f7981 */ /* 0x000ea2000c1e1900 */
[----:B-1----:R-:W-:-:S05]  /*4160*/  IMAD.WIDE R32, R50, 0x4, R32 ;  /* 0x0000000432207825 */ /* 0x002fca00078e0220 */
[----:B------:R-:W2:Y:S01]  /*4170*/  LDG.E R42, desc[UR4][R32.64] ;  /* 0x00000004202a7981 */ /* 0x000ea2000c1e1900 */
[----:B------:R-:W-:Y:S01]  /*4180*/  VIADD R50, R50, 0x1 ;  /* 0x0000000132327836 */ /* 0x000fe20000000000 */
[----:B------:R-:W-:Y:S01]  /*4190*/  BSSY.RECONVERGENT B4, `(.L_x_65) ;  /* 0x0000011000047945 */ /* 0x000fe20003800200 */
[----:B------:R-:W-:-:S03]  /*41a0*/  IMAD.MOV.U32 R35, RZ, RZ, R3 ;  /* 0x000000ffff237224 */ /* 0x000fc600078e0003 */
[----:B------:R-:W-:Y:S02]  /*41b0*/  ISETP.GE.AND P4, PT, R50, R13, PT ;  /* 0x0000000d3200720c */ /* 0x000fe40003f86270 */
[----:B--2---:R-:W-:-:S13]  /*41c0*/  ISETP.NE.AND P0, PT, R31, R42, PT ;  /* 0x0000002a1f00720c */ /* 0x004fda0003f05270 */
[----:B------:R-:W-:Y:S05]  /*41d0*/  @!P0 BRA `(.L_x_66) ;  /* 0x0000000000248947 */ /* 0x000fea0003800000 */
.L_x_68:
        /* <DEDUP_REMOVED lines=9> */
.L_x_66:
[----:B------:R-:W0:Y:S02]  /*4270*/  LDC.64 R30, c[0x0][0x398] ;  /* 0x0000e600ff1e7b82 */ /* 0x000e240000000a00 */
[----:B0-----:R-:W-:-:S05]  /*4280*/  IMAD.WIDE R30, R35, 0x8, R30 ;  /* 0x00000008231e7825 */ /* 0x001fca00078e021e */
[----:B------:R0:W5:Y:S02]  /*4290*/  LDG.E.64 R32, desc[UR4][R30.64] ;  /* 0x000000041e207981 */ /* 0x000164000c1e1b00 */
.L_x_67:
[----:B------:R-:W-:Y:S05]  /*42a0*/  BSYNC.RECONVERGENT B4 ;  /* 0x0000000000047941 */ /* 0x000fea0003800200 */
.L_x_65:
[----:B0-----:R-:W0:Y:S02]  /*42b0*/  LDC.64 R30, c[0x0][0x3a8] ;  /* 0x0000ea00ff1e7b82 */ /* 0x001e240000000a00 */
[----:B0-----:R-:W-:-:S06]  /*42c0*/  IMAD.WIDE R30, R12, 0x4, R30 ;  /* 0x000000040c1e7825 */ /* 0x001fcc00078e021e */
[----:B------:R-:W2:Y:S01]  /*42d0*/  LDG.E R31, desc[UR4][R30.64] ;  /* 0x000000041e1f7981 */ /* 0x000ea2000c1e1900 */
[----:B------:R-:W-:Y:S01]  /*42e0*/  BSSY.RECONVERGENT B4, `(.L_x_69) ;  /* 0x0000010000047945 */ /* 0x000fe20003800200 */
[----:B------:R-:W-:Y:S01]  /*42f0*/  IMAD.MOV.U32 R35, RZ, RZ, R12 ;  /* 0x000000ffff237224 */ /* 0x000fe200078e000c */
[----:B--2---:R-:W-:-:S13]  /*4300*/  ISETP.NE.AND P0, PT, R31, R42, PT ;  /* 0x0000002a1f00720c */ /* 0x004fda0003f05270 */
[----:B------:R-:W-:Y:S05]  /*4310*/  @!P0 BRA `(.L_x_70) ;  /* 0x0000000000248947 */ /* 0x000fea0003800000 */
.L_x_72:
        /* <DEDUP_REMOVED lines=9> */
.L_x_70:
[----:B------:R-:W0:Y:S02]  /*43b0*/  LDC.64 R30, c[0x0][0x3b0] ;  /* 0x0000ec00ff1e7b82 */ /* 0x000e240000000a00 */
[----:B0-----:R-:W-:-:S06]  /*43c0*/  IMAD.WIDE R30, R35, 0x8, R30 ;  /* 0x00000008231e7825 */ /* 0x001fcc00078e021e */
[----:B------:R-:W5:Y:S02]  /*43d0*/  LDG.E.64 R30, desc[UR4][R30.64] ;  /* 0x000000041e1e7981 */ /* 0x000f64000c1e1b00 */
.L_x_71:
[----:B------:R-:W-:Y:S05]  /*43e0*/  BSYNC.RECONVERGENT B4 ;  /* 0x0000000000047941 */ /* 0x000fea0003800200 */
.L_x_69:
[----:B------:R-:W-:Y:S01]  /*43f0*/  ISETP.GT.U32.AND P0, PT, R6, -0x10, PT ;  /* 0xfffffff00600780c */ /* 0x000fe20003f04070 */
[----:B------:R-:W-:Y:S01]  /*4400*/  BSSY.RECONVERGENT B4, `(.L_x_73) ;  /* 0x000002f000047945 */ /* 0x000fe20003800200 */
[----:B-----5:R-:W-:Y:S01]  /*4410*/  DADD R30, R30, R32 ;  /* 0x000000001e1e7229 */ /* 0x020fe20000000020 */
[----:B------:R-:W-:Y:S01]  /*4420*/  ISETP.NE.AND P1, PT, R7, RZ, PT ;  /* 0x000000ff0700720c */ /* 0x000fe20003f25270 */
[----:B------:R-:W-:Y:S01]  /*4430*/  IMAD.MOV.U32 R0, RZ, RZ, R3 ;  /* 0x000000ffff007224 */ /* 0x000fe200078e0003 */
[----:B------:R-:W-:-:S08]  /*4440*/  CS2R R32, SRZ ;  /* 0x0000000000207805 */ /* 0x000fd0000001ff00 */
[----:B------:R-:W-:Y:S05]  /*4450*/  @P0 BRA `(.L_x_74) ;  /* 0x0000000000a40947 */ /* 0x000fea0003800000 */
[----:B------:R-:W-:Y:S01]  /*4460*/  IMAD.MOV.U32 R49, RZ, RZ, RZ ;  /* 0x000000ffff317224 */ /* 0x000fe200078e00ff */
[----:B------:R-:W-:Y:S01]  /*4470*/  CS2R R32, SRZ ;  /* 0x0000000000207805 */ /* 0x000fe2000001ff00 */
[----:B------:R-:W-:-:S07]  /*4480*/  IMAD.MOV.U32 R0, RZ, RZ, R3 ;  /* 0x000000ffff007224 */ /* 0x000fce00078e0003 */
.L_x_75:
        /* <DEDUP_REMOVED lines=11> */
[----:B---3--:R-:W-:Y:S02]  /*4540*/  DADD R58, R32, R58 ;  /* 0x00000000203a7229 */ /* 0x008fe4000000003a */
[----:B------:R-:W3:Y:S06]  /*4550*/  LDG.E.64 R32, desc[UR4][R34.64+0x38] ;  /* 0x0000380422207981 */ /* 0x000eec000c1e1b00 */
[----:B----4-:R-:W-:-:S02]  /*4560*/  DADD R56, R58, R56 ;  /* 0x000000003a387229 */ /* 0x010fc40000000038 */
[----:B------:R-:W4:Y:S06]  /*4570*/  LDG.E.64 R58, desc[UR4][R34.64+0x40] ;  /* 0x00004004223a7981 */ /* 0x000f2c000c1e1b00 */
[----:B-----5:R-:W-:Y:S02]  /*4580*/  DADD R54, R56, R54 ;  /* 0x0000000038367229 */ /* 0x020fe40000000036 */
[----:B------:R-:W5:Y:S06]  /*4590*/  LDG.E.64 R56, desc[UR4][R34.64+0x48] ;  /* 0x0000480422387981 */ /* 0x000f6c000c1e1b00 */
[----:B------:R-:W-:-:S02]  /*45a0*/  DADD R52, R54, R52 ;  /* 0x0000000036347229 */ /* 0x000fc40000000034 */
        /* <DEDUP_REMOVED lines=9> */
[----:B-----5:R-:W-:-:S08]  /*4640*/  DADD R56, R58, R56 ;  /* 0x000000003a387229 */ /* 0x020fd00000000038 */
[----:B------:R-:W-:-:S08]  /*4650*/  DADD R54, R56, R54 ;  /* 0x0000000038367229 */ /* 0x000fd00000000036 */
[----:B------:R-:W-:Y:S01]  /*4660*/  DADD R52, R54, R52 ;  /* 0x0000000036347229 */ /* 0x000fe20000000034 */
[----:B------:R-:W-:-:S05]  /*4670*/  VIADD R49, R49, 0x10 ;  /* 0x0000001031317836 */ /* 0x000fca0000000000 */
[----:B------:R-:W-:Y:S01]  /*4680*/  ISETP.NE.AND P0, PT, R49, R8, PT ;  /* 0x000000083100720c */ /* 0x000fe20003f05270 */
[----:B------:R-:W-:Y:S01]  /*4690*/  VIADD R0, R0, 0x10 ;  /* 0x0000001000007836 */ /* 0x000fe20000000000 */
[----:B--2---:R-:W-:-:S08]  /*46a0*/  DADD R38, R52, R38 ;  /* 0x0000000034267229 */ /* 0x004fd00000000026 */
[----:B---3--:R-:W-:-:S08]  /*46b0*/  DADD R36, R38, R36 ;  /* 0x0000000026247229 */ /* 0x008fd00000000024 */
[----:B----4-:R-:W-:-:S08]  /*46c0*/  DADD R32, R36, R32 ;  /* 0x0000000024207229 */ /* 0x010fd00000000020 */
[----:B------:R-:W-:Y:S01]  /*46d0*/  DADD R32, R32, R60 ;  /* 0x0000000020207229 */ /* 0x000fe2000000003c */
[----:B------:R-:W-:Y:S10]  /*46e0*/  @P0 BRA `(.L_x_75) ;  /* 0xfffffffc00680947 */ /* 0x000ff4000383ffff */
.L_x_74:
[----:B------:R-:W-:Y:S05]  /*46f0*/  BSYNC.RECONVERGENT B4 ;  /* 0x0000000000047941 */ /* 0x000fea0003800200 */
.L_x_73:
        /* <DEDUP_REMOVED lines=25> */
.L_x_79:
[----:B------:R-:W-:Y:S05]  /*4890*/  BSYNC.RECONVERGENT B5 ;  /* 0x0000000000057941 */ /* 0x000fea0003800200 */
.L_x_78:
        /* <DEDUP_REMOVED lines=16> */
.L_x_81:
[----:B------:R-:W-:Y:S05]  /*49a0*/  BSYNC.RECONVERGENT B5 ;  /* 0x0000000000057941 */ /* 0x000fea0003800200 */
.L_x_80:
        /* <DEDUP_REMOVED lines=12> */
.L_x_77:
[----:B------:R-:W-:Y:S05]  /*4a70*/  BSYNC.RECONVERGENT B4 ;  /* 0x0000000000047941 */ /* 0x000fea0003800200 */
.L_x_76:
[----:B------:R-:W-:Y:S01]  /*4a80*/  ISETP.GT.U32.AND P0, PT, R17, -0x10, PT ;  /* 0xfffffff01100780c */ /* 0x000fe20003f04070 */
[----:B------:R-:W-:Y:S01]  /*4a90*/  BSSY.RECONVERGENT B4, `(.L_x_82) ;  /* 0x000002c000047945 */ /* 0x000fe20003800200 */
[----:B------:R-:W-:Y:S01]  /*4aa0*/  ISETP.NE.AND P1, PT, R16, RZ, PT ;  /* 0x000000ff1000720c */ /* 0x000fe20003f25270 */
[----:B------:R-:W-:-:S10]  /*4ab0*/  IMAD.MOV.U32 R0, RZ, RZ, R12 ;  /* 0x000000ffff007224 */ /* 0x000fd400078e000c */
[----:B------:R-:W-:Y:S05]  /*4ac0*/  @P0 BRA `(.L_x_83) ;  /* 0x0000000000a00947 */ /* 0x000fea0003800000 */
[----:B------:R-:W-:Y:S02]  /*4ad0*/  IMAD.MOV.U32 R49, RZ, RZ, RZ ;  /* 0x000000ffff317224 */ /* 0x000fe400078e00ff */
[----:B------:R-:W-:-:S07]  /*4ae0*/  IMAD.MOV.U32 R0, RZ, RZ, R12 ;  /* 0x000000ffff007224 */ /* 0x000fce00078e000c */
.L_x_84:
        /* <DEDUP_REMOVED lines=25> */
[----:B------:R-:W-:-:S02]  /*4c80*/  DADD R58, R32, R58 ;  /* 0x00000000203a7229 */ /* 0x000fc4000000003a */
[----:B------:R-:W3:Y:S06]  /*4c90*/  LDG.E.64 R32, desc[UR4][R60.64+0x78] ;  /* 0x000078043c207981 */ /* 0x000eec000c1e1b00 */
[----:B----4-:R-:W-:-:S08]  /*4ca0*/  DADD R56, R58, R56 ;  /* 0x000000003a387229 */ /* 0x010fd00000000038 */
[----:B-----5:R-:W-:-:S08]  /*4cb0*/  DADD R54, R56, R54 ;  /* 0x0000000038367229 */ /* 0x020fd00000000036 */
[----:B------:R-:W-:Y:S01]  /*4cc0*/  DADD R52, R54, R52 ;  /* 0x0000000036347229 */ /* 0x000fe20000000034 */
[----:B------:R-:W-:-:S07]  /*4cd0*/  VIADD R49, R49, 0x10 ;  /* 0x0000001031317836 */ /* 0x000fce0000000000 */
[----:B------:R-:W-:Y:S01]  /*4ce0*/  DADD R38, R52, R38 ;  /* 0x0000000034267229 */ /* 0x000fe20000000026 */
[----:B------:R-:W-:Y:S01]  /*4cf0*/  ISETP.NE.AND P0, PT, R49, R15, PT ;  /* 0x0000000f3100720c */ /* 0x000fe20003f05270 */
[----:B------:R-:W-:-:S06]  /*4d00*/  VIADD R0, R0, 0x10 ;  /* 0x0000001000007836 */ /* 0x000fcc0000000000 */
[----:B--2---:R-:W-:-:S08]  /*4d10*/  DADD R36, R38, R36 ;  /* 0x0000000026247229 */ /* 0x004fd00000000024 */
[----:B---3--:R-:W-:-:S08]  /*4d20*/  DADD R34, R36, R34 ;  /* 0x0000000024227229 */ /* 0x008fd00000000022 */
[----:B------:R-:W-:Y:S01]  /*4d30*/  DADD R32, R34, R32 ;  /* 0x0000000022207229 */ /* 0x000fe20000000020 */
[----:B------:R-:W-:Y:S10]  /*4d40*/  @P0 BRA `(.L_x_84) ;  /* 0xfffffffc00680947 */ /* 0x000ff4000383ffff */
.L_x_83:
[----:B------:R-:W-:Y:S05]  /*4d50*/  BSYNC.RECONVERGENT B4 ;  /* 0x0000000000047941 */ /* 0x000fea0003800200 */
.L_x_82:
        /* <DEDUP_REMOVED lines=25> */
.L_x_88:
[----:B------:R-:W-:Y:S05]  /*4ef0*/  BSYNC.RECONVERGENT B5 ;  /* 0x0000000000057941 */ /* 0x000fea0003800200 */
.L_x_87:
        /* <DEDUP_REMOVED lines=16> */
.L_x_90:
[----:B------:R-:W-:Y:S05]  /*5000*/  BSYNC.RECONVERGENT B5 ;  /* 0x0000000000057941 */ /* 0x000fea0003800200 */
.L_x_89:
        /* <DEDUP_REMOVED lines=12> */
.L_x_86:
[----:B------:R-:W-:Y:S05]  /*50d0*/  BSYNC.RECONVERGENT B4 ;  /* 0x0000000000047941 */ /* 0x000fea0003800200 */
.L_x_85:
        /* <DEDUP_REMOVED lines=20> */
.L_x_92:
[----:B------:R-:W-:Y:S05]  /*5220*/  BSYNC.RECONVERGENT B5 ;  /* 0x0000000000057941 */ /* 0x000fea0003800200 */
.L_x_91:
        /* <DEDUP_REMOVED lines=11> */
.L_x_96:
        /* <DEDUP_REMOVED lines=8> */
.L_x_95:
[----:B------:R-:W0:Y:S02]  /*5360*/  LDC.64 R30, c[0x0][0x398] ;  /* 0x0000e600ff1e7b82 */ /* 0x000e240000000a00 */
[----:B0-----:R-:W-:-:S05]  /*5370*/  IMAD.WIDE R30, R33, 0x8, R30 ;  /* 0x00000008211e7825 */ /* 0x001fca00078e021e */
[----:B------:R0:W5:Y:S02]  /*5380*/  LDG.E.64 R34, desc[UR4][R30.64] ;  /* 0x000000041e227981 */ /* 0x000164000c1e1b00 */
.L_x_94:
[----:B------:R-:W-:Y:S05]  /*5390*/  BSYNC.RECONVERGENT B4 ;  /* 0x0000000000047941 */ /* 0x000fea0003800200 */
.L_x_93:
        /* <DEDUP_REMOVED lines=10> */
.L_x_100:
        /* <DEDUP_REMOVED lines=8> */
.L_x_99:
[----:B------:R-:W0:Y:S02]  /*54c0*/  LDC.64 R30, c[0x0][0x3b0] ;  /* 0x0000ec00ff1e7b82 */ /* 0x000e240000000a00 */
[----:B0-----:R-:W-:-:S05]  /*54d0*/  IMAD.WIDE R30, R37, 0x8, R30 ;  /* 0x00000008251e7825 */ /* 0x001fca00078e021e */
[----:B------:R1:W5:Y:S02]  /*54e0*/  LDG.E.64 R32, desc[UR4][R30.64] ;  /* 0x000000041e207981 */ /* 0x000364000c1e1b00 */
.L_x_98:
[----:B------:R-:W-:Y:S05]  /*54f0*/  BSYNC.RECONVERGENT B4 ;  /* 0x0000000000047941 */ /* 0x000fea0003800200 */
.L_x_97:
        /* <DEDUP_REMOVED lines=13> */
.L_x_105:
        /* <DEDUP_REMOVED lines=10> */
[----:B------:R-:W-:-:S05]  /*5670*/  IMAD.MOV.U32 R32, RZ, RZ, R54 ;  /* 0x000000ffff207224 */ /* 0x000fca00078e0036 */
[----:B------:R-:W-:Y:S02]  /*5680*/  FSEL R33, R55, R49, P2 ;  /* 0x0000003137217208 */ /* 0x000fe40001000000 */
[----:B------:R-:W2:Y:S01]  /*5690*/  LDG.E.64 R54, desc[UR4][R34.64+0x28] ;  /* 0x0000280422367981 */ /* 0x000ea2000c1e1b00 */
[----:B------:R-:W-:-:S05]  /*56a0*/  SEL R32, R32, R51, P2 ;  /* 0x0000003320207207 */ /* 0x000fca0001000000 */
[----:B------:R-:W-:Y:S01]  /*56b0*/  @P3 LOP3.LUT R33, R49, 0x80000, RZ, 0xfc, !PT ;  /* 0x0008000031213812 */ /* 0x000fe200078efcff */
[----:B------:R-:W-:-:S04]  /*56c0*/  IMAD.MOV.U32 R49, RZ, RZ, R32 ;  /* 0x000000ffff317224 */ /* 0x000fc800078e0020 */
[----:B------:R-:W-:Y:S01]  /*56d0*/  IMAD.MOV.U32 R58, RZ, RZ, R33 ;  /* 0x000000ffff3a7224 */ /* 0x000fe200078e0021 */
[----:B---3--:R-:W-:Y:S01]  /*56e0*/  DSETP.MAX.AND P2, P3, R32, R52, PT ;  /* 0x000000342000722a */ /* 0x008fe20003b4f000 */
[----:B------:R-:W-:Y:S02]  /*56f0*/  IMAD.MOV.U32 R32, RZ, RZ, R52 ;  /* 0x000000ffff207224 */ /* 0x000fe400078e0034 */
[----:B------:R-:W-:Y:S02]  /*5700*/  IMAD.MOV.U32 R33, RZ, RZ, R53 ;  /* 0x000000ffff217224 */ /* 0x000fe400078e0035 */
[----:B------:R-:W3:Y:S01]  /*5710*/  LDG.E.64 R52, desc[UR4][R34.64+0x30] ;  /* 0x0000300422347981 */ /* 0x000ee2000c1e1b00 */
[----:B------:R-:W-:Y:S02]  /*5720*/  SEL R32, R49, R32, P2 ;  /* 0x0000002031207207 */ /* 0x000fe40001000000 */
[----:B------:R-:W-:-:S06]  /*5730*/  FSEL R49, R58, R33, P2 ;  /* 0x000000213a317208 */ /* 0x000fcc0001000000 */
[----:B------:R-:W-:-:S05]  /*5740*/  @P3 LOP3.LUT R49, R33, 0x80000, RZ, 0xfc, !PT ;  /* 0x0008000021313812 */ /* 0x000fca00078efcff */
[----:B------:R-:W-:Y:S02]  /*5750*/  IMAD.MOV.U32 R33, RZ, RZ, R49 ;  /* 0x000000ffff217224 */ /* 0x000fe400078e0031 */
[----:B------:R-:W-:Y:S02]  /*5760*/  IMAD.MOV.U32 R49, RZ, RZ, R32 ;  /* 0x000000ffff317224 */ /* 0x000fe400078e0020 */
[----:B----4-:R-:W-:Y:S02]  /*5770*/  IMAD.MOV.U32 R58, RZ, RZ, R39 ;  /* 0x000000ffff3a7224 */ /* 0x010fe400078e0027 */
[----:B------:R-:W-:Y:S01]  /*5780*/  DSETP.MAX.AND P2, P3, R32, R38, PT ;  /* 0x000000262000722a */ /* 0x000fe20003b4f000 */
[----:B------:R-:W-:Y:S02]  /*5790*/  IMAD.MOV.U32 R32, RZ, RZ, R38 ;  /* 0x000000ffff207224 */ /* 0x000fe400078e0026 */
[----:B------:R-:W4:Y:S03]  /*57a0*/  LDG.E.64 R38, desc[UR4][R34.64+0x38] ;  /* 0x0000380422267981 */ /* 0x000f26000c1e1b00 */
[----:B------:R-:W-:-:S02]  /*57b0*/  FSEL R33, R33, R58, P2 ;  /* 0x0000003a21217208 */ /* 0x000fc40001000000 */
[----:B------:R-:W-:-:S06]  /*57c0*/  SEL R32, R49, R32, P2 ;  /* 0x0000002031207207 */ /* 0x000fcc0001000000 */
[----:B------:R-:W-:Y:S01]  /*57d0*/  @P3 LOP3.LUT R33, R58, 0x80000, RZ, 0xfc, !PT ;  /* 0x000800003a213812 */ /* 0x000fe200078efcff */
[----:B------:R-:W-:Y:S02]  /*57e0*/  IMAD.MOV.U32 R49, RZ, RZ, R32 ;  /* 0x000000ffff317224 */ /* 0x000fe400078e0020 */
[----:B-----5:R-:W-:-:S03]  /*57f0*/  IMAD.MOV.U32 R58, RZ, RZ, R37 ;  /* 0x000000ffff3a7224 */ /* 0x020fc600078e0025 */
[----:B------:R-:W-:Y:S01]  /*5800*/  DSETP.MAX.AND P2, P3, R32, R36, PT ;  /* 0x000000242000722a */ /* 0x000fe20003b4f000 */
[----:B------:R-:W-:Y:S02]  /*5810*/  IMAD.MOV.U32 R32, RZ, RZ, R36 ;  /* 0x000000ffff207224 */ /* 0x000fe400078e0024 */
[----:B------:R-:W5:Y:S03]  /*5820*/  LDG.E.64 R36, desc[UR4][R34.64+0x40] ;  /* 0x0000400422247981 */ /* 0x000f66000c1e1b00 */
[----:B------:R-:W-:Y:S02]  /*5830*/  FSEL R33, R33, R58, P2 ;  /* 0x0000003a21217208 */ /* 0x000fe40001000000 */
[----:B------:R-:W-:-:S06]  /*5840*/  SEL R32, R49, R32, P2 ;  /* 0x0000002031207207 */ /* 0x000fcc0001000000 */
[----:B------:R-:W-:Y:S01]  /*5850*/  @P3 LOP3.LUT R33, R58, 0x80000, RZ, 0xfc, !PT ;  /* 0x000800003a213812 */ /* 0x000fe200078efcff */
[----:B------:R-:W-:-:S05]  /*5860*/  IMAD.MOV.U32 R51, RZ, RZ, R32 ;  /* 0x000000ffff337224 */ /* 0x000fca00078e0020 */
[----:B------:R-:W-:Y:S01]  /*5870*/  DSETP.MAX.AND P2, P3, R32, R56, PT ;  /* 0x000000382000722a */ /* 0x000fe20003b4f000 */
[----:B------:R-:W-:Y:S02]  /*5880*/  IMAD.MOV.U32 R32, RZ, RZ, R56 ;  /* 0x000000ffff207224 */ /* 0x000fe400078e0038 */
[----:B------:R-:W-:-:S03]  /*5890*/  IMAD.MOV.U32 R49, RZ, RZ, R33 ;  /* 0x000000ffff317224 */ /* 0x000fc600078e0021 */
[----:B------:R-:W-:Y:S02]  /*58a0*/  SEL R56, R51, R32, P2 ;  /* 0x0000002033387207 */ /* 0x000fe40001000000 */
[----:B------:R-:W5:Y:S01]  /*58b0*/  LDG.E.64 R32, desc[UR4][R34.64+0x48] ;  /* 0x0000480422207981 */ /* 0x000f62000c1e1b00 */
[----:B------:R-:W-:-:S05]  /*58c0*/  FSEL R49, R49, R57, P2 ;  /* 0x0000003931317208 */ /* 0x000fca0001000000 */
[----:B------:R-:W-:-:S05]  /*58d0*/  @P3 LOP3.LUT R49, R57, 0x80000, RZ, 0xfc, !PT ;  /* 0x0008000039313812 */ /* 0x000fca00078efcff */
[----:B------:R-:W-:Y:S02]  /*58e0*/  IMAD.MOV.U32 R57, RZ, RZ, R49 ;  /* 0x000000ffff397224 */ /* 0x000fe400078e0031 */
[----:B------:R-:W-:-:S04]  /*58f0*/  IMAD.MOV.U32 R49, RZ, RZ, R56 ;  /* 0x000000ffff317224 */ /* 0x000fc800078e0038 */
[----:B--2---:R-:W-:Y:S01]  /*5900*/  DSETP.MAX.AND P2, P3, R56, R54, PT ;  /* 0x000000363800722a */ /* 0x004fe20003b4f000 */
[----:B------:R-:W-:-:S05]  /*5910*/  IMAD.MOV.U32 R56, RZ, RZ, R54 ;  /* 0x000000ffff387224 */ /* 0x000fca00078e0036 */
[----:B------:R-:W-:Y:S02]  /*5920*/  FSEL R57, R57, R55, P2 ;  /* 0x0000003739397208 */ /* 0x000fe40001000000 */
[----:B------:R-:W-:-:S06]  /*5930*/  SEL R56, R49, R56, P2 ;  /* 0x0000003831387207 */ /* 0x000fcc0001000000 */
[----:B------:R-:W-:Y:S02]  /*5940*/  @P3 LOP3.LUT R57, R55, 0x80000, RZ, 0xfc, !PT ;  /* 0x0008000037393812 */ /* 0x000fe400078efcff */
[----:B------:R-:W2:Y:S04]  /*5950*/  LDG.E.64 R54, desc[UR4][R34.64+0x50] ;  /* 0x0000500422367981 */ /* 0x000ea8000c1e1b00 */
[----:B---3--:R-:W-:Y:S01]  /*5960*/  DSETP.MAX.AND P2, P3, R56, R52, PT ;  /* 0x000000343800722a */ /* 0x008fe20003b4f000 */
[----:B------:R-:W-:Y:S02]  /*5970*/  IMAD.MOV.U32 R49, RZ, RZ, R56 ;  /* 0x000000ffff317224 */ /* 0x000fe400078e0038 */
[----:B------:R-:W-:-:S03]  /*5980*/  IMAD.MOV.U32 R56, RZ, RZ, R52 ;  /* 0x000000ffff387224 */ /* 0x000fc600078e0034 */
[----:B------:R-:W-:Y:S02]  /*5990*/  FSEL R57, R57, R53, P2 ;  /* 0x0000003539397208 */ /* 0x000fe40001000000 */
[----:B------:R-:W-:-:S06]  /*59a0*/  SEL R56, R49, R56, P2 ;  /* 0x0000003831387207 */ /* 0x000fcc0001000000 */
[----:B------:R-:W-:Y:S02]  /*59b0*/  @P3 LOP3.LUT R57, R53, 0x80000, RZ, 0xfc, !PT ;  /* 0x0008000035393812 */ /* 0x000fe400078efcff */
[----:B------:R-:W3:Y:S04]  /*59c0*/  LDG.E.64 R52, desc[UR4][R34.64+0x58] ;  /* 0x0000580422347981 */ /* 0x000ee8000c1e1b00 */
[----:B----4-:R-:W-:Y:S01]  /*59d0*/  DSETP.MAX.AND P2, P3, R56, R38, PT ;  /* 0x000000263800722a */ /* 0x010fe20003b4f000 */
[----:B------:R-:W-:Y:S02]  /*59e0*/  IMAD.MOV.U32 R49, RZ, RZ, R56 ;  /* 0x000000ffff317224 */ /* 0x000fe400078e0038 */
[----:B------:R-:W-:-:S03]  /*59f0*/  IMAD.MOV.U32 R56, RZ, RZ, R38 ;  /* 0x000000ffff387224 */ /* 0x000fc600078e0026 */
[----:B------:R-:W-:-:S08]  /*5a00*/  FSEL R57, R57, R39, P2 ;  /* 0x0000002739397208 */ /* 0x000fd00001000000 */
[----:B------:R-:W-:Y:S02]  /*5a10*/  @P3 LOP3.LUT R57, R39, 0x80000, RZ, 0xfc, !PT ;  /* 0x0008000027393812 */ /* 0x000fe400078efcff */
[----:B------:R-:W4:Y:S01]  /*5a20*/  LDG.E.64 R38, desc[UR4][R34.64+0x60] ;  /* 0x0000600422267981 */ /* 0x000f22000c1e1b00 */
[----:B------:R-:W-:Y:S01]  /*5a30*/  SEL R56, R49, R56, P2 ;  /* 0x0000003831387207 */ /* 0x000fe20001000000 */
[----:B-----5:R-:W-:-:S04]  /*5a40*/  IMAD.MOV.U32 R49, RZ, RZ, R37 ;  /* 0x000000ffff317224 */ /* 0x020fc800078e0025 */
[----:B------:R-:W-:Y:S01]  /*5a50*/  IMAD.MOV.U32 R51, RZ, RZ, R56 ;  /* 0x000000ffff337224 */ /* 0x000fe200078e0038 */
[----:B------:R-:W-:Y:S01]  /*5a60*/  DSETP.MAX.AND P2, P3, R56, R36, PT ;  /* 0x000000243800722a */ /* 0x000fe20003b4f000 */
[----:B------:R-:W-:Y:S02]  /*5a70*/  IMAD.MOV.U32 R56, RZ, RZ, R36 ;  /* 0x000000ffff387224 */ /* 0x000fe400078e0024 */
[----:B------:R-:W5:Y:S03]  /*5a80*/  LDG.E.64 R36, desc[UR4][R34.64+0x68] ;  /* 0x0000680422247981 */ /* 0x000f66000c1e1b00 */
[----:B------:R-:W-:Y:S02]  /*5a90*/  FSEL R57, R57, R49, P2 ;  /* 0x0000003139397208 */ /* 0x000fe40001000000 */
[----:B------:R-:W-:-:S06]  /*5aa0*/  SEL R56, R51, R56, P2 ;  /* 0x0000003833387207 */ /* 0x000fcc0001000000 */
[----:B------:R-:W-:-:S05]  /*5ab0*/  @P3 LOP3.LUT R57, R49, 0x80000, RZ, 0xfc, !PT ;  /* 0x0008000031393812 */ /* 0x000fca00078efcff */
[----:B------:R-:W-:Y:S01]  /*5ac0*/  IMAD.MOV.U32 R49, RZ, RZ, R57 ;  /* 0x000000ffff317224 */ /* 0x000fe200078e0039 */
[----:B------:R-:W-:Y:S01]  /*5ad0*/  DSETP.MAX.AND P2, P3, R56, R32, PT ;  /* 0x000000203800722a */ /* 0x000fe20003b4f000 */
[----:B------:R-:W-:Y:S02]  /*5ae0*/  IMAD.MOV.U32 R51, RZ, RZ, R33 ;  /* 0x000000ffff337224 */ /* 0x000fe400078e0021 */
[----:B------:R-:W-:Y:S02]  /*5af0*/  IMAD.MOV.U32 R57, RZ, RZ, R32 ;  /* 0x000000ffff397224 */ /* 0x000fe400078e0020 */
[----:B------:R-:W5:Y:S01]  /*5b00*/  LDG.E.64 R32, desc[UR4][R34.64+0x70] ;  /* 0x0000700422207981 */ /* 0x000f62000c1e1b00 */
[----:B------:R-:W-:-:S05]  /*5b10*/  IMAD.MOV.U32 R58, RZ, RZ, R56 ;  /* 0x000000ffff3a7224 */ /* 0x000fca00078e0038 */
[----:B------:R-:W-:Y:S02]  /*5b20*/  SEL R56, R58, R57, P2 ;  /* 0x000000393a387207 */ /* 0x000fe40001000000 */
[----:B------:R0:W5:Y:S01]  /*5b30*/  LDG.E.64 R58, desc[UR4][R34.64+0x78] ;  /* 0x00007804223a7981 */ /* 0x000162000c1e1b00 */
[----:B------:R-:W-:Y:S02]  /*5b40*/  FSEL R57, R49, R51, P2 ;  /* 0x0000003331397208 */ /* 0x000fe40001000000 */
[----:B------:R-:W-:Y:S01]  /*5b50*/  @P3 LOP3.LUT R57, R51, 0x80000, RZ, 0xfc, !PT ;  /* 0x0008000033393812 */ /* 0x000fe200078efcff */
[----:B------:R-:W-:Y:S02]  /*5b60*/  IMAD.MOV.U32 R49, RZ, RZ, R56 ;  /* 0x000000ffff317224 */ /* 0x000fe400078e0038 */
[----:B------:R-:W-:Y:S02]  /*5b70*/  VIADD R42, R42, 0x10 ;  /* 0x000000102a2a7836 */ /* 0x000fe40000000000 */
        /* <DEDUP_REMOVED lines=8> */
[----:B0-----:R-:W-:Y:S02]  /*5c00*/  IMAD.MOV.U32 R34, RZ, RZ, R54 ;  /* 0x000000ffff227224 */ /* 0x001fe400078e0036 */
[----:B------:R-:W-:-:S03]  /*5c10*/  IMAD.MOV.U32 R35, RZ, RZ, R52 ;  /* 0x000000ffff237224 */ /* 0x000fc600078e0034 */
[----:B------:R-:W-:Y:S02]  /*5c20*/  FSEL R55, R55, R53, P2 ;  /* 0x0000003537377208 */ /* 0x000fe40001000000 */
[----:B------:R-:W-:-:S06]  /*5c30*/  SEL R34, R34, R35, P2 ;  /* 0x0000002322227207 */ /* 0x000fcc0001000000 */
[----:B------:R-:W-:-:S05]  /*5c40*/  @P3 LOP3.LUT R55, R53, 0x80000, RZ, 0xfc, !PT ;  /* 0x0008000035373812 */ /* 0x000fca00078efcff */
[----:B------:R-:W-:-:S06]  /*5c50*/  IMAD.MOV.U32 R35, RZ, RZ, R55 ;  /* 0x000000ffff237224 */ /* 0x000fcc00078e0037 */
[----:B----4-:R-:W-:Y:S01]  /*5c60*/  DSETP.MAX.AND P2, P3, R34, R38, PT ;  /* 0x000000262200722a */ /* 0x010fe20003b4f000 */
[----:B------:R-:W-:Y:S02]  /*5c70*/  IMAD.MOV.U32 R52, RZ, RZ, R39 ;  /* 0x000000ffff347224 */ /* 0x000fe400078e0027 */
[----:B------:R-:W-:-:S03]  /*5c80*/  IMAD.MOV.U32 R49, RZ, RZ, R34 ;  /* 0x000000ffff317224 */ /* 0x000fc600078e0022 */
[----:B------:R-:W-:Y:S02]  /*5c90*/  FSEL R35, R35, R52, P2 ;  /* 0x0000003423237208 */ /* 0x000fe40001000000 */
[----:B------:R-:W-:-:S06]  /*5ca0*/  SEL R34, R49, R38, P2 ;  /* 0x0000002631227207 */ /* 0x000fcc0001000000 */
[----:B------:R-:W-:-:S06]  /*5cb0*/  @P3 LOP3.LUT R35, R52, 0x80000, RZ, 0xfc, !PT ;  /* 0x0008000034233812 */ /* 0x000fcc00078efcff */
[----:B-----5:R-:W-:Y:S01]  /*5cc0*/  DSETP.MAX.AND P2, P3, R34, R36, PT ;  /* 0x000000242200722a */ /* 0x020fe20003b4f000 */
        /* <DEDUP_REMOVED lines=21> */
.L_x_104:
[----:B------:R-:W-:Y:S05]  /*5e20*/  BSYNC.RECONVERGENT B5 ;  /* 0x0000000000057941 */ /* 0x000fea0003800200 */
.L_x_103:
        /* <DEDUP_REMOVED lines=15> */
[----:B------:R-:W-:Y:S01]  /*5f20*/  IMAD.MOV.U32 R58, RZ, RZ, R56 ;  /* 0x000000ffff3a7224 */ /* 0x000fe200078e0038 */
[----:B------:R-:W2:Y:S04]  /*5f30*/  LDG.E.64 R32, desc[UR4][R54.64+0x28] ;  /* 0x0000280436207981 */ /* 0x000ea8000c1e1b00 */
[----:B------:R-:W-:Y:S01]  /*5f40*/  FSEL R51, R42, R57, P2 ;  /* 0x000000392a337208 */ /* 0x000fe20001000000 */
[----:B---3--:R-:W-:Y:S01]  /*5f50*/  IMAD.MOV.U32 R42, RZ, RZ, R52 ;  /* 0x000000ffff2a7224 */ /* 0x008fe200078e0034 */
[----:B------:R-:W-:Y:S01]  /*5f60*/  SEL R56, R49, R58, P2 ;  /* 0x0000003a31387207 */ /* 0x000fe20001000000 */
[----:B------:R-:W-:-:S05]  /*5f70*/  IMAD.MOV.U32 R58, RZ, RZ, R53 ;  /* 0x000000ffff3a7224 */ /* 0x000fca00078e0035 */
[----:B------:R-:W-:-:S05]  /*5f80*/  @P3 LOP3.LUT R51, R57, 0x80000, RZ, 0xfc, !PT ;  /* 0x0008000039333812 */ /* 0x000fca00078efcff */
[----:B------:R-:W-:Y:S02]  /*5f90*/  IMAD.MOV.U32 R57, RZ, RZ, R51 ;  /* 0x000000ffff397224 */ /* 0x000fe400078e0033 */
[----:B------:R-:W-:Y:S02]  /*5fa0*/  IMAD.MOV.U32 R51, RZ, RZ, R56 ;  /* 0x000000ffff337224 */ /* 0x000fe400078e0038 */
[----:B------:R-:W-:Y:S02]  /*5fb0*/  IMAD.MOV.U32 R49, RZ, RZ, R57 ;  /* 0x000000ffff317224 */ /* 0x000fe400078e0039 */
[----:B------:R-:W-:Y:S01]  /*5fc0*/  DSETP.MAX.AND P2, P3, R56, R52, PT ;  /* 0x000000343800722a */ /* 0x000fe20003b4f000 */
[----:B------:R-:W3:Y:S04]  /*5fd0*/  LDG.E.64 R52, desc[UR4][R54.64+0x30] ;  /* 0x0000300436347981 */ /* 0x000ee8000c1e1b00 */
[----:B------:R0:W3:Y:S01]  /*5fe0*/  LDG.E.64 R56, desc[UR4][R54.64+0x38] ;  /* 0x0000380436387981 */ /* 0x0000e2000c1e1b00 */
[----:B------:R-:W-:Y:S01]  /*5ff0*/  FSEL R49, R49, R58, P2 ;  /* 0x0000003a31317208 */ /* 0x000fe20001000000 */
[----:B------:R-:W-:-:S07]  /*6000*/  VIADD R0, R0, 0x8 ;  /* 0x0000000800007836 */ /* 0x000fce0000000000 */
[----:B------:R-:W-:Y:S02]  /*6010*/  @P3 LOP3.LUT R49, R58, 0x80000, RZ, 0xfc, !PT ;  /* 0x000800003a313812 */ /* 0x000fe400078efcff */
[----:B0-----:R-:W-:Y:S01]  /*6020*/  SEL R54, R51, R42, P2 ;  /* 0x0000002a33367207 */ /* 0x001fe20001000000 */
[----:B----4-:R-:W-:Y:S02]  /*6030*/  IMAD.MOV.U32 R51, RZ, RZ, R38 ;  /* 0x000000ffff337224 */ /* 0x010fe400078e0026 */
[----:B------:R-:W-:Y:S02]  /*6040*/  IMAD.MOV.U32 R55, RZ, RZ, R49 ;  /* 0x000000ffff377224 */ /* 0x000fe400078e0031 */
[----:B------:R-:W-:Y:S02]  /*6050*/  IMAD.MOV.U32 R42, RZ, RZ, R54 ;  /* 0x000000ffff2a7224 */ /* 0x000fe400078e0036 */
[----:B------:R-:W-:Y:S02]  /*6060*/  IMAD.MOV.U32 R49, RZ, RZ, R55 ;  /* 0x000000ffff317224 */ /* 0x000fe400078e0037 */
[----:B------:R-:W-:-:S06]  /*6070*/  DSETP.MAX.AND P2, P3, R54, R38, PT ;  /* 0x000000263600722a */ /* 0x000fcc0003b4f000 */
[----:B------:R-:W-:Y:S02]  /*6080*/  FSEL R49, R49, R39, P2 ;  /* 0x0000002731317208 */ /* 0x000fe40001000000 */
[----:B------:R-:W-:-:S05]  /*6090*/  SEL R38, R42, R51, P2 ;  /* 0x000000332a267207 */ /* 0x000fca0001000000 */
[----:B------:R-:W-:Y:S01]  /*60a0*/  IMAD.MOV.U32 R42, RZ, RZ, R38 ;  /* 0x000000ffff2a7224 */ /* 0x000fe200078e0026 */
[----:B------:R-:W-:-:S05]  /*60b0*/  @P3 LOP3.LUT R49, R39, 0x80000, RZ, 0xfc, !PT ;  /* 0x0008000027313812 */ /* 0x000fca00078efcff */
[----:B------:R-:W-:-:S06]  /*60c0*/  IMAD.MOV.U32 R39, RZ, RZ, R49 ;  /* 0x000000ffff277224 */ /* 0x000fcc00078e0031 */
[----:B-----5:R-:W-:Y:S01]  /*60d0*/  DSETP.MAX.AND P2, P3, R38, R36, PT ;  /* 0x000000242600722a */ /* 0x020fe20003b4f000 */
[----:B------:R-:W-:-:S05]  /*60e0*/  IMAD.MOV.U32 R38, RZ, RZ, R37 ;  /* 0x000000ffff267224 */ /* 0x000fca00078e0025 */
[----:B------:R-:W-:Y:S02]  /*60f0*/  SEL R36, R42, R36, P2 ;  /* 0x000000242a247207 */ /* 0x000fe40001000000 */
[----:B------:R-:W-:-:S06]  /*6100*/  FSEL R39, R39, R38, P2 ;  /* 0x0000002627277208 */ /* 0x000fcc0001000000 */
[----:B------:R-:W-:-:S05]  /*6110*/  @P3 LOP3.LUT R39, R38, 0x80000, RZ, 0xfc, !PT ;  /* 0x0008000026273812 */ /* 0x000fca00078efcff */
[----:B------:R-:W-:Y:S02]  /*6120*/  IMAD.MOV.U32 R37, RZ, RZ, R39 ;  /* 0x000000ffff257224 */ /* 0x000fe400078e0027 */
[----:B------:R-:W-:Y:S02]  /*6130*/  IMAD.MOV.U32 R39, RZ, RZ, R35 ;  /* 0x000000ffff277224 */ /* 0x000fe400078e0023 */
[----:B------:R-:W-:Y:S02]  /*6140*/  IMAD.MOV.U32 R38, RZ, RZ, R37 ;  /* 0x000000ffff267224 */ /* 0x000fe400078e0025 */
[----:B------:R-:W-:-:S06]  /*6150*/  DSETP.MAX.AND P2, P3, R36, R34, PT ;  /* 0x000000222400722a */ /* 0x000fcc0003b4f000 */
[----:B------:R-:W-:Y:S02]  /*6160*/  FSEL R49, R38, R39, P2 ;  /* 0x0000002726317208 */ /* 0x000fe40001000000 */
[----:B------:R-:W-:-:S06]  /*6170*/  SEL R34, R36, R34, P2 ;  /* 0x0000002224227207 */ /* 0x000fcc0001000000 */
[----:B------:R-:W-:-:S05]  /*6180*/  @P3 LOP3.LUT R49, R39, 0x80000, RZ, 0xfc, !PT ;  /* 0x0008000027313812 */ /* 0x000fca00078efcff */
[----:B------:R-:W-:-:S04]  /*6190*/  IMAD.MOV.U32 R35, RZ, RZ, R49 ;  /* 0x000000ffff237224 */ /* 0x000fc800078e0031 */
[----:B------:R-:W-:Y:S02]  /*61a0*/  IMAD.MOV.U32 R36, RZ, RZ, R35 ;  /* 0x000000ffff247224 */ /* 0x000fe400078e0023 */
[----:B--2---:R-:W-:Y:S01]  /*61b0*/  DSETP.MAX.AND P2, P3, R34, R32, PT ;  /* 0x000000202200722a */ /* 0x004fe20003b4f000 */
[----:B------:R-:W-:-:S05]  /*61c0*/  IMAD.MOV.U32 R37, RZ, RZ, R33 ;  /* 0x000000ffff257224 */ /* 0x000fca00078e0021 */
[----:B------:R-:W-:Y:S02]  /*61d0*/  FSEL R39, R36, R37, P2 ;  /* 0x0000002524277208 */ /* 0x000fe40001000000 */
[----:B------:R-:W-:-:S06]  /*61e0*/  SEL R32, R34, R32, P2 ;  /* 0x0000002022207207 */ /* 0x000fcc0001000000 */
[----:B------:R-:W-:-:S05]  /*61f0*/  @P3 LOP3.LUT R39, R37, 0x80000, RZ, 0xfc, !PT ;  /* 0x0008000025273812 */ /* 0x000fca00078efcff */
[----:B------:R-:W-:-:S04]  /*6200*/  IMAD.MOV.U32 R33, RZ, RZ, R39 ;  /* 0x000000ffff217224 */ /* 0x000fc800078e0027 */
[----:B------:R-:W-:Y:S02]  /*6210*/  IMAD.MOV.U32 R34, RZ, RZ, R33 ;  /* 0x000000ffff227224 */ /* 0x000fe400078e0021 */
[----:B---3--:R-:W-:Y:S01]  /*6220*/  DSETP.MAX.AND P2, P3, R32, R52, PT ;  /* 0x000000342000722a */ /* 0x008fe20003b4f000 */
[----:B------:R-:W-:-:S05]  /*6230*/  IMAD.MOV.U32 R35, RZ, RZ, R53 ;  /* 0x000000ffff237224 */ /* 0x000fca00078e0035 */
[----:B------:R-:W-:Y:S02]  /*6240*/  FSEL R37, R34, R35, P2 ;  /* 0x0000002322257208 */ /* 0x000fe40001000000 */
[----:B------:R-:W-:-:S06]  /*6250*/  SEL R32, R32, R52, P2 ;  /* 0x0000003420207207 */ /* 0x000fcc0001000000 */
[----:B------:R-:W-:Y:S01]  /*6260*/  @P3 LOP3.LUT R37, R35, 0x80000, RZ, 0xfc, !PT ;  /* 0x0008000023253812 */ /* 0x000fe200078efcff */
[----:B------:R-:W-:-:S04]  /*6270*/  IMAD.MOV.U32 R35, RZ, RZ, R56 ;  /* 0x000000ffff237224 */ /* 0x000fc800078e0038 */
[----:B------:R-:W-:-:S04]  /*6280*/  IMAD.MOV.U32 R33, RZ, RZ, R37 ;  /* 0x000000ffff217224 */ /* 0x000fc800078e0025 */
[----:B------:R-:W-:Y:S02]  /*6290*/  IMAD.MOV.U32 R34, RZ, RZ, R33 ;  /* 0x000000ffff227224 */ /* 0x000fe400078e0021 */
[----:B------:R-:W-:-:S06]  /*62a0*/  DSETP.MAX.AND P2, P3, R32, R56, PT ;  /* 0x000000382000722a */ /* 0x000fcc0003b4f000 */
[----:B------:R-:W-:Y:S02]  /*62b0*/  FSEL R37, R34, R57, P2 ;  /* 0x0000003922257208 */ /* 0x000fe40001000000 */
[----:B------:R-:W-:-:S06]  /*62c0*/  SEL R32, R32, R35, P2 ;  /* 0x0000002320207207 */ /* 0x000fcc0001000000 */
[----:B------:R-:W-:-:S05]  /*62d0*/  @P3 LOP3.LUT R37, R57, 0x80000, RZ, 0xfc, !PT ;  /* 0x0008000039253812 */ /* 0x000fca00078efcff */
[----:B------:R-:W-:-:S07]  /*62e0*/  IMAD.MOV.U32 R33, RZ, RZ, R37 ;  /* 0x000000ffff217224 */ /* 0x000fce00078e0025 */
.L_x_107:
[----:B------:R-:W-:Y:S05]  /*62f0*/  BSYNC.RECONVERGENT B5 ;  /* 0x0000000000057941 */ /* 0x000fea0003800200 */
.L_x_106:
        /* <DEDUP_REMOVED lines=11> */
[----:B------:R-:W-:-:S02]  /*63b0*/  IMAD.MOV.U32 R42, RZ, RZ, R33 ;  /* 0x000000ffff2a7224 */ /* 0x000fc400078e0021 */
[----:B------:R-:W-:Y:S01]  /*63c0*/  VIADD R0, R0, 0x4 ;  /* 0x0000000400007836 */ /* 0x000fe20000000000 */
[----:B--2---:R-:W-:Y:S01]  /*63d0*/  DSETP.MAX.AND P2, P3, R32, R52, PT ;  /* 0x000000342000722a */ /* 0x004fe20003b4f000 */
[----:B------:R-:W-:-:S05]  /*63e0*/  IMAD.MOV.U32 R49, RZ, RZ, R53 ;  /* 0x000000ffff317224 */ /* 0x000fca00078e0035 */
[----:B------:R-:W-:Y:S02]  /*63f0*/  FSEL R51, R42, R49, P2 ;  /* 0x000000312a337208 */ /* 0x000fe40001000000 */
[----:B------:R-:W-:-:S06]  /*6400*/  SEL R32, R32, R52, P2 ;  /* 0x0000003420207207 */ /* 0x000fcc0001000000 */
[----:B------:R-:W-:Y:S01]  /*6410*/  @P3 LOP3.LUT R51, R49, 0x80000, RZ, 0xfc, !PT ;  /* 0x0008000031333812 */ /* 0x000fe200078efcff */
[----:B---3--:R-:W-:-:S04]  /*6420*/  IMAD.MOV.U32 R49, RZ, RZ, R39 ;  /* 0x000000ffff317224 */ /* 0x008fc800078e0027 */
[----:B------:R-:W-:-:S04]  /*6430*/  IMAD.MOV.U32 R33, RZ, RZ, R51 ;  /* 0x000000ffff217224 */ /* 0x000fc800078e0033 */
[----:B------:R-:W-:Y:S02]  /*6440*/  IMAD.MOV.U32 R42, RZ, RZ, R33 ;  /* 0x000000ffff2a7224 */ /* 0x000fe400078e0021 */
[----:B------:R-:W-:Y:S01]  /*6450*/  DSETP.MAX.AND P2, P3, R32, R38, PT ;  /* 0x000000262000722a */ /* 0x000fe20003b4f000 */
[----:B----4-:R-:W-:-:S05]  /*6460*/  IMAD.MOV.U32 R39, RZ, RZ, R37 ;  /* 0x000000ffff277224 */ /* 0x010fca00078e0025 */
[----:B------:R-:W-:Y:S02]  /*6470*/  FSEL R51, R42, R49, P2 ;  /* 0x000000312a337208 */ /* 0x000fe40001000000 */
        /* <DEDUP_REMOVED lines=16> */
.L_x_109:
[----:B------:R-:W-:Y:S05]  /*6580*/  BSYNC.RECONVERGENT B5 ;  /* 0x0000000000057941 */ /* 0x000fea0003800200 */
.L_x_108:
        /* <DEDUP_REMOVED lines=31> */
.L_x_102:
[----:B------:R-:W-:Y:S05]  /*6780*/  BSYNC.RECONVERGENT B4 ;  /* 0x0000000000047941 */ /* 0x000fea0003800200 */
.L_x_101:
        /* <DEDUP_REMOVED lines=9> */
.L_x_114:
        /* <DEDUP_REMOVED lines=134> */
.L_x_113:
[----:B------:R-:W-:Y:S05]  /*7080*/  BSYNC.RECONVERGENT B5 ;  /* 0x0000000000057941 */ /* 0x000fea0003800200 */
.L_x_112:
        /* <DEDUP_REMOVED lines=76> */
.L_x_116:
[----:B------:R-:W-:Y:S05]  /*7550*/  BSYNC.RECONVERGENT B5 ;  /* 0x0000000000057941 */ /* 0x000fea0003800200 */
.L_x_115:
        /* <DEDUP_REMOVED lines=40> */
.L_x_118:
[----:B------:R-:W-:Y:S05]  /*77e0*/  BSYNC.RECONVERGENT B5 ;  /* 0x0000000000057941 */ /* 0x000fea0003800200 */
.L_x_117:
        /* <DEDUP_REMOVED lines=31> */
.L_x_111:
[----:B------:R-:W-:Y:S05]  /*79e0*/  BSYNC.RECONVERGENT B4 ;  /* 0x0000000000047941 */ /* 0x000fea0003800200 */
.L_x_110:
        /* <DEDUP_REMOVED lines=19> */
.L_x_120:
[----:B------:R-:W-:Y:S05]  /*7b20*/  BSYNC.RECONVERGENT B5 ;  /* 0x0000000000057941 */ /* 0x000fea0003800200 */
.L_x_119:
[----:B------:R-:W-:Y:S02]  /*7b30*/  FSEL R30, R56, RZ, P2 ;  /* 0x000000ff381e7208 */ /* 0x000fe40001000000 */
[----:B------:R-:W-:-:S06]  /*7b40*/  FSEL R31, R57, RZ, P2 ;  /* 0x000000ff391f7208 */ /* 0x000fcc0001000000 */
[----:B------:R-:W-:Y:S01]  /*7b50*/  DFMA R24, R60, R30, R24 ;  /* 0x0000001e3c18722b */ /* 0x000fe20000000018 */
[----:B------:R-:W-:Y:S10]  /*7b60*/  @!P4 BRA `(.L_x_121) ;  /* 0xffffffc4006cc947 */ /* 0x000ff4000383ffff */
.L_x_64:
[----:B------:R-:W-:Y:S05]  /*7b70*/  BSYNC.RECONVERGENT B3 ;  /* 0x0000000000037941 */ /* 0x000fea0003800200 */
.L_x_63:
[----:B------:R-:W-:Y:S01]  /*7b80*/  DADD R24, -R24, 1 ;  /* 0x3ff0000018187429 */ /* 0x000fe20000000100 */
[----:B------:R-:W-:-:S07]  /*7b90*/  PRMT R0, RZ, 0x7610, R0 ;  /* 0x00007610ff007816 */ /* 0x000fce0000000000 */
[----:B------:R-:W-:-:S11]  /*7ba0*/  DADD R28, R28, R24 ;  /* 0x000000001c1c7229 */ /* 0x000fd60000000018 */
.L_x_4:
[----:B------:R-:W-:Y:S05]  /*7bb0*/  BSYNC.RECONVERGENT B0 ;  /* 0x0000000000007941 */ /* 0x000fea0003800200 */
.L_x_3:
[----:B------:R-:W-:Y:S05]  /*7bc0*/  @!P5 BRA `(.L_x_122) ;  /* 0xffffff840088d947 */ /* 0x000fea000383ffff */
[----:B------:R-:W-:Y:S05]  /*7bd0*/  BSYNC.RECONVERGENT B1 ;  /* 0x0000000000017941 */ /* 0x000fea0003800200 */
.L_x_2:
[----:B------:R-:W-:-:S04]  /*7be0*/  LOP3.LUT P6, RZ, R0, 0xff, RZ, 0xc0, !PT ;  /* 0x000000ff00ff7812 */ /* 0x000fc800078cc0ff */
[----:B------:R-:W-:-:S13]  /*7bf0*/  PLOP3.LUT P6, PT, P6, PT, PT, 0x8, 0x80 ;  /* 0x000000000080781c */ /* 0x000fda00037ce170 */
.L_x_1:
[----:B------:R-:W-:Y:S05]  /*7c00*/  BSYNC.RECONVERGENT B2 ;  /* 0x0000000000027941 */ /* 0x000fea0003800200 */
.L_x_0:
[----:B------:R-:W2:Y:S04]  /*7c10*/  LDG.E R5, desc[UR4][R26.64] ;  /* 0x000000041a057981 */ /* 0x000ea8000c1e1900 */
[----:B------:R-:W2:Y:S01]  /*7c20*/  LDG.E R46, desc[UR4][R26.64+0x4] ;  /* 0x000004041a2e7981 */ /* 0x000ea2000c1e1900 */
[----:B------:R-:W-:Y:S01]  /*7c30*/  BSSY.RECONVERGENT B0, `(.L_x_123) ;  /* 0x0000784000007945 */ /* 0x000fe20003800200 */
[----:B--2---:R-:W-:-:S13]  /*7c40*/  ISETP.GE.AND P0, PT, R5, R46, PT ;  /* 0x0000002e0500720c */ /* 0x004fda0003f06270 */
[----:B------:R-:W-:Y:S05]  /*7c50*/  @P0 BRA `(.L_x_124) ;  /* 0x0000007800040947 */ /* 0x000fea0003800000 */
[----:B------:R-:W-:Y:S01]  /*7c60*/  VIADDMNMX R0, R5, 0x1, R46, !PT ;  /* 0x0000000105007846 */ /* 0x000fe2000780012e */
[----:B------:R-:W-:Y:S01]  /*7c70*/  IMAD.MOV.U32 R27, RZ, RZ, R5 ;  /* 0x000000ffff1b7224 */ /* 0x000fe200078e0005 */
[----:B------:R-:W-:-:S03]  /*7c80*/  VIADDMNMX R6, R3, 0x1, R4, !PT ;  /* 0x0000000103067846 */ /* 0x000fc60007800104 */
[----:B------:R-:W-:Y:S02]  /*7c90*/  IMAD.IADD R40, R0, 0x1, -R5 ;  /* 0x0000000100287824 */ /* 0x000fe400078e0a05 */
[----:B------:R-:W-:Y:S02]  /*7ca0*/  IMAD.IADD R11, R6, 0x1, -R3 ;  /* 0x00000001060b7824 */ /* 0x000fe400078e0a03 */
[----:B------:R-:W-:Y:S01]  /*7cb0*/  IMAD.IADD R9, R3, 0x1, -R6 ;  /* 0x0000000103097824 */ /* 0x000fe200078e0a06 */
[C---:B------:R-:W-:Y:S01]  /*7cc0*/  LOP3.LUT R44, R40.reuse, 0xf, RZ, 0xc0, !PT ;  /* 0x0000000f282c7812 */ /* 0x040fe200078ec0ff */
[----:B------:R-:W-:Y:S01]  /*7cd0*/  IMAD.IADD R43, R5, 0x1, -R0 ;  /* 0x00000001052b7824 */ /* 0x000fe200078e0a00 */
[C---:B------:R-:W-:Y:S02]  /*7ce0*/  LOP3.LUT R42, R40.reuse, 0xfffffff0, RZ, 0xc0, !PT ;  /* 0xfffffff0282a7812 */ /* 0x040fe400078ec0ff */
[----:B------:R-:W-:Y:S02]  /*7cf0*/  LOP3.LUT R41, R40, 0x7, RZ, 0xc0, !PT ;  /* 0x0000000728297812 */ /* 0x000fe400078ec0ff */
[----:B------:R-:W-:-:S02]  /*7d00*/  LOP3.LUT R10, R11, 0xf, RZ, 0xc0, !PT ;  /* 0x0000000f0b0a7812 */ /* 0x000fc400078ec0ff */
[C---:B------:R-:W-:Y:S02]  /*7d10*/  LOP3.LUT R8, R11.reuse, 0xfffffff0, RZ, 0xc0, !PT ;  /* 0xfffffff00b087812 */ /* 0x040fe400078ec0ff */
[C---:B------:R-:W-:Y:S02]  /*7d20*/  LOP3.LUT R7, R11.reuse, 0x7, RZ, 0xc0, !PT ;  /* 0x000000070b077812 */ /* 0x040fe400078ec0ff */
[----:B------:R-:W-:Y:S02]  /*7d30*/  LOP3.LUT R6, R11, 0x3, RZ, 0xc0, !PT ;  /* 0x000000030b067812 */ /* 0x000fe400078ec0ff */
[----:B------:R-:W-:-:S07]  /*7d40*/  LOP3.LUT R40, R40, 0x3, RZ, 0xc0, !PT ;  /* 0x0000000328287812 */ /* 0x000fce00078ec0ff */
.L_x_243:
[----:B------:R-:W0:Y:S02]  /*7d50*/  LDC.64 R12, c[0x0][0x3a8] ;  /* 0x0000ea00ff0c7b82 */ /* 0x000e240000000a00 */
[----:B0-----:R-:W-:-:S05]  /*7d60*/  IMAD.WIDE R12, R27, 0x4, R12 ;  /* 0x000000041b0c7825 */ /* 0x001fca00078e020c */
[----:B------:R0:W5:Y:S01]  /*7d70*/  LDG.E R17, desc[UR4][R12.64] ;  /* 0x000000040c117981 */ /* 0x000162000c1e1900 */
[----:B------:R-:W-:Y:S01]  /*7d80*/  ISETP.GE.AND P0, PT, R3, R4, PT ;  /* 0x000000040300720c */ /* 0x000fe20003f06270 */
[----:B------:R-:W-:Y:S01]  /*7d90*/  VIADD R27, R27, 0x1 ;  /* 0x000000011b1b7836 */ /* 0x000fe20000000000 */
[----:B------:R-:W-:Y:S04]  /*7da0*/  BSSY.RECONVERGENT B1, `(.L_x_125) ;  /* 0x00003be000017945 */ /* 0x000fe80003800200 */
[----:B------:R-:W-:-:S07]  /*7db0*/  ISETP.GE.AND P5, PT, R27, R46, PT ;  /* 0x0000002e1b00720c */ /* 0x000fce0003fa6270 */
[----:B0-----:R-:W-:Y:S06]  /*7dc0*/  @!P0 BRA `(.L_x_126) ;  /* 0x0000000000288947 */ /* 0x001fec0003800000 */
[----:B------:R-:W0:Y:S08]  /*7dd0*/  LDC.64 R12, c[0x0][0x388] ;  /* 0x0000e200ff0c7b82 */ /* 0x000e300000000a00 */
[----:B------:R-:W1:Y:S01]  /*7de0*/  LDC.64 R14, c[0x0][0x3a0] ;  /* 0x0000e800ff0e7b82 */ /* 0x000e620000000a00 */
[----:B0----5:R-:W-:-:S05]  /*7df0*/  IMAD.WIDE R12, R17, 0x4, R12 ;  /* 0x00000004110c7825 */ /* 0x021fca00078e020c */
[----:B------:R0:W5:Y:S01]  /*7e00*/  LDG.E R26, desc[UR4][R12.64] ;  /* 0x000000040c1a7981 */ /* 0x000162000c1e1900 */
[----:B-1----:R-:W-:-:S03]  /*7e10*/  IMAD.WIDE R14, R17, 0x4, R14 ;  /* 0x00000004110e7825 */ /* 0x002fc600078e020e */
[----:B------:R0:W5:Y:S04]  /*7e20*/  LDG.E R25, desc[UR4][R12.64+0x4] ;  /* 0x000004040c197981 */ /* 0x000168000c1e1900 */
[----:B------:R0:W5:Y:S04]  /*7e30*/  LDG.E R24, desc[UR4][R14.64] ;  /* 0x000000040e187981 */ /* 0x000168000c1e1900 */
[----:B------:R0:W5:Y:S01]  /*7e40*/  LDG.E R23, desc[UR4][R14.64+0x4] ;  /* 0x000004040e177981 */ /* 0x000162000c1e1900 */
[----:B------:R-:W-:Y:S01]  /*7e50*/  CS2R R48, SRZ ;  /* 0x0000000000307805 */ /* 0x000fe2000001ff00 */
[----:B------:R-:W-:Y:S06]  /*7e60*/  BRA `(.L_x_127) ;  /* 0x0000003800c47947 */ /* 0x000fec0003800000 */
.L_x_126:
[----:B------:R-:W0:Y:S08]  /*7e70*/  LDC.64 R12, c[0x0][0x388] ;  /* 0x0000e200ff0c7b82 */ /* 0x000e300000000a00 */
[----:B------:R-:W1:Y:S01]  /*7e80*/  LDC.64 R14, c[0x0][0x3a0] ;  /* 0x0000e800ff0e7b82 */ /* 0x000e620000000a00 */
[----:B0----5:R-:W-:-:S05]  /*7e90*/  IMAD.WIDE R12, R17, 0x4, R12 ;  /* 0x00000004110c7825 */ /* 0x021fca00078e020c */
[----:B------:R-:W2:Y:S01]  /*7ea0*/  LDG.E R26, desc[UR4][R12.64] ;  /* 0x000000040c1a7981 */ /* 0x000ea2000c1e1900 */
[----:B-1----:R-:W-:-:S03]  /*7eb0*/  IMAD.WIDE R16, R17, 0x4, R14 ;  /* 0x0000000411107825 */ /* 0x002fc600078e020e */
[----:B------:R-:W2:Y:S04]  /*7ec0*/  LDG.E R25, desc[UR4][R12.64+0x4] ;  /* 0x000004040c197981 */ /* 0x000ea8000c1e1900 */
[----:B------:R-:W3:Y:S04]  /*7ed0*/  LDG.E R24, desc[UR4][R16.64] ;  /* 0x0000000410187981 */ /* 0x000ee8000c1e1900 */
[----:B------:R-:W3:Y:S01]  /*7ee0*/  LDG.E R23, desc[UR4][R16.64+0x4] ;  /* 0x0000040410177981 */ /* 0x000ee2000c1e1900 */
[----:B------:R-:W-:Y:S01]  /*7ef0*/  IMAD.MOV.U32 R45, RZ, RZ, R3 ;  /* 0x000000ffff2d7224 */ /* 0x000fe200078e0003 */
[----:B------:R-:W-:-:S02]  /*7f00*/  CS2R R48, SRZ ;  /* 0x0000000000307805 */ /* 0x000fc4000001ff00 */
[----:B--2---:R-:W-:Y:S02]  /*7f10*/  VIADDMNMX R11, R26, 0x1, R25, !PT ;  /* 0x000000011a0b7846 */ /* 0x004fe40007800119 */
[----:B---3--:R-:W-:-:S03]  /*7f20*/  VIADDMNMX R15, R24, 0x1, R23, !PT ;  /* 0x00000001180f7846 */ /* 0x008fc60007800117 */
[----:B------:R-:W-:Y:S02]  /*7f30*/  IMAD.IADD R0, R11, 0x1, -R26 ;  /* 0x000000010b007824 */ /* 0x000fe400078e0a1a */
[----:B------:R-:W-:Y:S02]  /*7f40*/  IMAD.IADD R20, R26, 0x1, -R11 ;  /* 0x000000011a147824 */ /* 0x000fe400078e0a0b */
[----:B------:R-:W-:Y:S01]  /*7f50*/  IMAD.IADD R11, R15, 0x1, -R24 ;  /* 0x000000010f0b7824 */ /* 0x000fe200078e0a18 */
[----:B------:R-:W-:Y:S01]  /*7f60*/  LOP3.LUT R21, R0, 0xf, RZ, 0xc0, !PT ;  /* 0x0000000f00157812 */ /* 0x000fe200078ec0ff */
[----:B------:R-:W-:Y:S01]  /*7f70*/  IMAD.IADD R15, R24, 0x1, -R15 ;  /* 0x00000001180f7824 */ /* 0x000fe200078e0a0f */
[C---:B------:R-:W-:Y:S02]  /*7f80*/  LOP3.LUT R19, R0.reuse, 0xfffffff0, RZ, 0xc0, !PT ;  /* 0xfffffff000137812 */ /* 0x040fe400078ec0ff */
[C---:B------:R-:W-:Y:S02]  /*7f90*/  LOP3.LUT R18, R0.reuse, 0x7, RZ, 0xc0, !PT ;  /* 0x0000000700127812 */ /* 0x040fe400078ec0ff */
[----:B------:R-:W-:-:S02]  /*7fa0*/  LOP3.LUT R17, R0, 0x3, RZ, 0xc0, !PT ;  /* 0x0000000300117812 */ /* 0x000fc400078ec0ff */
[C---:B------:R-:W-:Y:S02]  /*7fb0*/  LOP3.LUT R16, R11.reuse, 0xf, RZ, 0xc0, !PT ;  /* 0x0000000f0b107812 */ /* 0x040fe400078ec0ff */
[C---:B------:R-:W-:Y:S02]  /*7fc0*/  LOP3.LUT R14, R11.reuse, 0xfffffff0, RZ, 0xc0, !PT ;  /* 0xfffffff00b0e7812 */ /* 0x040fe400078ec0ff */
[C---:B------:R-:W-:Y:S02]  /*7fd0*/  LOP3.LUT R13, R11.reuse, 0x7, RZ, 0xc0, !PT ;  /* 0x000000070b0d7812 */ /* 0x040fe400078ec0ff */
[----:B------:R-:W-:-:S07]  /*7fe0*/  LOP3.LUT R12, R11, 0x3, RZ, 0xc0, !PT ;  /* 0x000000030b0c7812 */ /* 0x000fce00078ec0ff */
.L_x_184:
[----:B------:R-:W0:Y:S02]  /*7ff0*/  LDC.64 R30, c[0x0][0x390] ;  /* 0x0000e400ff1e7b82 */ /* 0x000e240000000a00 */
[----:B0-----:R-:W-:-:S04]  /*8000*/  IMAD.WIDE R32, R45, 0x4, R30 ;  /* 0x000000042d207825 */ /* 0x001fc800078e021e */
[----:B------:R-:W-:Y:S01]  /*8010*/  IMAD.WIDE R30, R3, 0x4, R30 ;  /* 0x00000004031e7825 */ /* 0x000fe200078e021e */
[----:B------:R-:W2:Y:S05]  /*8020*/  LDG.E R11, desc[UR4][R32.64] ;  /* 0x00000004200b7981 */ /* 0x000eaa000c1e1900 */
[----:B------:R-:W2:Y:S01]  /*8030*/  LDG.E R30, desc[UR4][R30.64] ;  /* 0x000000041e1e7981 */ /* 0x000ea2000c1e1900 */
[----:B------:R-:W-:Y:S01]  /*8040*/  VIADD R45, R45, 0x1 ;  /* 0x000000012d2d7836 */ /* 0x000fe20000000000 */
[----:B------:R-:W-:Y:S01]  /*8050*/  BSSY.RECONVERGENT B2, `(.L_x_128) ;  /* 0x0000011000027945 */ /* 0x000fe20003800200 */
[----:B------:R-:W-:-:S03]  /*8060*/  IMAD.MOV.U32 R35, RZ, RZ, R3 ;  /* 0x000000ffff237224 */ /* 0x000fc600078e0003 */
[----:B------:R-:W-:Y:S02]  /*8070*/  ISETP.GE.AND P4, PT, R45, R4, PT ;  /* 0x000000042d00720c */ /* 0x000fe40003f86270 */
[----:B--2---:R-:W-:-:S13]  /*8080*/  ISETP.NE.AND P0, PT, R30, R11, PT ;  /* 0x0000000b1e00720c */ /* 0x004fda0003f05270 */
[----:B------:R-:W-:Y:S05]  /*8090*/  @!P0 BRA `(.L_x_129) ;  /* 0x0000000000248947 */ /* 0x000fea0003800000 */
.L_x_131:
        /* <DEDUP_REMOVED lines=9> */
.L_x_129:
[----:B------:R-:W0:Y:S02]  /*8130*/  LDC.64 R30, c[0x0][0x398] ;  /* 0x0000e600ff1e7b82 */ /* 0x000e240000000a00 */
[----:B0-----:R-:W-:-:S05]  /*8140*/  IMAD.WIDE R30, R35, 0x8, R30 ;  /* 0x00000008231e7825 */ /* 0x001fca00078e021e */
[----:B------:R0:W5:Y:S02]  /*8150*/  LDG.E.64 R32, desc[UR4][R30.64] ;  /* 0x000000041e207981 */ /* 0x000164000c1e1b00 */
.L_x_130:
[----:B------:R-:W-:Y:S05]  /*8160*/  BSYNC.RECONVERGENT B2 ;  /* 0x0000000000027941 */ /* 0x000fea0003800200 */
.L_x_128:
[----:B0-----:R-:W0:Y:S02]  /*8170*/  LDC.64 R30, c[0x0][0x3a8] ;  /* 0x0000ea00ff1e7b82 */ /* 0x001e240000000a00 */
[----:B0-----:R-:W-:-:S06]  /*8180*/  IMAD.WIDE R30, R5, 0x4, R30 ;  /* 0x00000004051e7825 */ /* 0x001fcc00078e021e */
[----:B------:R-:W2:Y:S01]  /*8190*/  LDG.E R30, desc[UR4][R30.64] ;  /* 0x000000041e1e7981 */ /* 0x000ea2000c1e1900 */
[----:B------:R-:W-:Y:S01]  /*81a0*/  BSSY.RECONVERGENT B2, `(.L_x_132) ;  /* 0x0000010000027945 */ /* 0x000fe20003800200 */
[----:B------:R-:W-:Y:S01]  /*81b0*/  IMAD.MOV.U32 R35, RZ, RZ, R5 ;  /* 0x000000ffff237224 */ /* 0x000fe200078e0005 */
[----:B--2---:R-:W-:-:S13]  /*81c0*/  ISETP.NE.AND P0, PT, R30, R11, PT ;  /* 0x0000000b1e00720c */ /* 0x004fda0003f05270 */
[----:B------:R-:W-:Y:S05]  /*81d0*/  @!P0 BRA `(.L_x_133) ;  /* 0x0000000000248947 */ /* 0x000fea0003800000 */
.L_x_135:
        /* <DEDUP_REMOVED lines=9> */
.L_x_133:
[----:B------:R-:W0:Y:S02]  /*8270*/  LDC.64 R30, c[0x0][0x3b0] ;  /* 0x0000ec00ff1e7b82 */ /* 0x000e240000000a00 */
[----:B0-----:R-:W-:-:S06]  /*8280*/  IMAD.WIDE R30, R35, 0x8, R30 ;  /* 0x00000008231e7825 */ /* 0x001fcc00078e021e */
[----:B------:R-:W5:Y:S02]  /*8290*/  LDG.E.64 R30, desc[UR4][R30.64] ;  /* 0x000000041e1e7981 */ /* 0x000f64000c1e1b00 */
.L_x_134:
[----:B------:R-:W-:Y:S05]  /*82a0*/  BSYNC.RECONVERGENT B2 ;  /* 0x0000000000027941 */ /* 0x000fea0003800200 */
.L_x_132:
        /* <DEDUP_REMOVED lines=10> */
.L_x_138:
        /* <DEDUP_REMOVED lines=16> */
[----:B-----5:R-:W-:Y:S01]  /*8450*/  DADD R50, R50, R52 ;  /* 0x0000000032327229 */ /* 0x020fe20000000034 */
[----:B------:R-:W5:Y:S07]  /*8460*/  LDG.E.64 R52, desc[UR4][R32.64+0x50] ;  /* 0x0000500420347981 */ /* 0x000f6e000c1e1b00 */
[----:B------:R-:W-:-:S02]  /*8470*/  DADD R38, R50, R38 ;  /* 0x0000000032267229 */ /* 0x000fc40000000026 */
[----:B------:R-:W5:Y:S06]  /*8480*/  LDG.E.64 R50, desc[UR4][R32.64+0x58] ;  /* 0x0000580420327981 */ /* 0x000f6c000c1e1b00 */
[----:B------:R-:W-:Y:S02]  /*8490*/  DADD R36, R38, R36 ;  /* 0x0000000026247229 */ /* 0x000fe40000000024 */
[----:B------:R-:W5:Y:S06]  /*84a0*/  LDG.E.64 R38, desc[UR4][R32.64+0x60] ;  /* 0x0000600420267981 */ /* 0x000f6c000c1e1b00 */
[----:B------:R-:W-:-:S02]  /*84b0*/  DADD R34, R36, R34 ;  /* 0x0000000024227229 */ /* 0x000fc40000000022 */
[----:B------:R-:W5:Y:S06]  /*84c0*/  LDG.E.64 R36, desc[UR4][R32.64+0x68] ;  /* 0x0000680420247981 */ /* 0x000f6c000c1e1b00 */
[----:B--2---:R-:W-:Y:S02]  /*84d0*/  DADD R58, R34, R58 ;  /* 0x00000000223a7229 */ /* 0x004fe4000000003a */
[----:B------:R-:W2:Y:S06]  /*84e0*/  LDG.E.64 R34, desc[UR4][R32.64+0x70] ;  /* 0x0000700420227981 */ /* 0x000eac000c1e1b00 */
[----:B---3--:R-:W-:-:S08]  /*84f0*/  DADD R56, R58, R56 ;  /* 0x000000003a387229 */ /* 0x008fd00000000038 */
[----:B----4-:R-:W-:-:S08]  /*8500*/  DADD R54, R56, R54 ;  /* 0x0000000038367229 */ /* 0x010fd00000000036 */
[----:B-----5:R-:W-:-:S08]  /*8510*/  DADD R52, R54, R52 ;  /* 0x0000000036347229 */ /* 0x020fd00000000034 */
[----:B------:R-:W-:Y:S01]  /*8520*/  DADD R50, R52, R50 ;  /* 0x0000000034327229 */ /* 0x000fe20000000032 */
[----:B------:R-:W-:-:S07]  /*8530*/  VIADD R47, R47, 0x10 ;  /* 0x000000102f2f7836 */ /* 0x000fce0000000000 */
[----:B------:R-:W-:Y:S01]  /*8540*/  DADD R38, R50, R38 ;  /* 0x0000000032267229 */ /* 0x000fe20000000026 */
[----:B------:R-:W-:-:S07]  /*8550*/  ISETP.NE.AND P0, PT, R47, R8, PT ;  /* 0x000000082f00720c */ /* 0x000fce0003f05270 */
[----:B------:R-:W-:Y:S01]  /*8560*/  DADD R36, R38, R36 ;  /* 0x0000000026247229 */ /* 0x000fe20000000024 */
[----:B------:R-:W-:-:S07]  /*8570*/  VIADD R0, R0, 0x10 ;  /* 0x0000001000007836 */ /* 0x000fce0000000000 */
[----:B--2---:R-:W-:-:S08]  /*8580*/  DADD R34, R36, R34 ;  /* 0x0000000024227229 */ /* 0x004fd00000000022 */
[----:B------:R-:W-:Y:S01]  /*8590*/  DADD R50, R34, R60 ;  /* 0x0000000022327229 */ /* 0x000fe2000000003c */
[----:B------:R-:W-:Y:S10]  /*85a0*/  @P0 BRA `(.L_x_138) ;  /* 0xfffffffc00680947 */ /* 0x000ff4000383ffff */
.L_x_137:
[----:B------:R-:W-:Y:S05]  /*85b0*/  BSYNC.RECONVERGENT B2 ;  /* 0x0000000000027941 */ /* 0x000fea0003800200 */
.L_x_136:
        /* <DEDUP_REMOVED lines=16> */
[----:B------:R-:W-:Y:S01]  /*86c0*/  VIADD R0, R0, 0x8 ;  /* 0x0000000800007836 */ /* 0x000fe20000000000 */
[----:B--2---:R-:W-:-:S08]  /*86d0*/  DADD R58, R50, R58 ;  /* 0x00000000323a7229 */ /* 0x004fd0000000003a */
[----:B---3--:R-:W-:-:S08]  /*86e0*/  DADD R56, R58, R56 ;  /* 0x000000003a387229 */ /* 0x008fd00000000038 */
[----:B----4-:R-:W-:-:S08]  /*86f0*/  DADD R54, R56, R54 ;  /* 0x0000000038367229 */ /* 0x010fd00000000036 */
[----:B-----5:R-:W-:-:S08]  /*8700*/  DADD R52, R54, R52 ;  /* 0x0000000036347229 */ /* 0x020fd00000000034 */
[----:B------:R-:W-:-:S08]  /*8710*/  DADD R38, R52, R38 ;  /* 0x0000000034267229 */ /* 0x000fd00000000026 */
[----:B------:R-:W-:-:S08]  /*8720*/  DADD R36, R38, R36 ;  /* 0x0000000026247229 */ /* 0x000fd00000000024 */
[----:B------:R-:W-:-:S08]  /*8730*/  DADD R34, R36, R34 ;  /* 0x0000000024227229 */ /* 0x000fd00000000022 */
[----:B------:R-:W-:-:S11]  /*8740*/  DADD R50, R34, R32 ;  /* 0x0000000022327229 */ /* 0x000fd60000000020 */
.L_x_142:
[----:B------:R-:W-:Y:S05]  /*8750*/  BSYNC.RECONVERGENT B3 ;  /* 0x0000000000037941 */ /* 0x000fea0003800200 */
.L_x_141:
        /* <DEDUP_REMOVED lines=16> */
.L_x_144:
[----:B------:R-:W-:Y:S05]  /*8860*/  BSYNC.RECONVERGENT B3 ;  /* 0x0000000000037941 */ /* 0x000fea0003800200 */
.L_x_143:
        /* <DEDUP_REMOVED lines=12> */
.L_x_140:
[----:B------:R-:W-:Y:S05]  /*8930*/  BSYNC.RECONVERGENT B2 ;  /* 0x0000000000027941 */ /* 0x000fea0003800200 */
.L_x_139:
[----:B------:R-:W-:Y:S01]  /*8940*/  ISETP.GT.U32.AND P0, PT, R43, -0x10, PT ;  /* 0xfffffff02b00780c */ /* 0x000fe20003f04070 */
[----:B------:R-:W-:Y:S01]  /*8950*/  BSSY.RECONVERGENT B2, `(.L_x_145) ;  /* 0x000002c000027945 */ /* 0x000fe20003800200 */
[----:B------:R-:W-:Y:S01]  /*8960*/  ISETP.NE.AND P1, PT, R44, RZ, PT ;  /* 0x000000ff2c00720c */ /* 0x000fe20003f25270 */
[----:B------:R-:W-:-:S10]  /*8970*/  IMAD.MOV.U32 R0, RZ, RZ, R5 ;  /* 0x000000ffff007224 */ /* 0x000fd400078e0005 */
[----:B------:R-:W-:Y:S05]  /*8980*/  @P0 BRA `(.L_x_146) ;  /* 0x0000000000a00947 */ /* 0x000fea0003800000 */
[----:B------:R-:W-:Y:S02]  /*8990*/  IMAD.MOV.U32 R47, RZ, RZ, RZ ;  /* 0x000000ffff2f7224 */ /* 0x000fe400078e00ff */
[----:B------:R-:W-:-:S07]  /*89a0*/  IMAD.MOV.U32 R0, RZ, RZ, R5 ;  /* 0x000000ffff007224 */ /* 0x000fce00078e0005 */
.L_x_147:
        /* <DEDUP_REMOVED lines=20> */
[----:B------:R-:W-:-:S02]  /*8af0*/  DADD R34, R36, R34 ;  /* 0x0000000024227229 */ /* 0x000fc40000000022 */
[----:B------:R-:W5:Y:S06]  /*8b00*/  LDG.E.64 R36, desc[UR4][R60.64+0x68] ;  /* 0x000068043c247981 */ /* 0x000f6c000c1e1b00 */
[----:B------:R-:W-:Y:S02]  /*8b10*/  DADD R32, R34, R32 ;  /* 0x0000000022207229 */ /* 0x000fe40000000020 */
        /* <DEDUP_REMOVED lines=13> */
[----:B------:R-:W-:Y:S01]  /*8bf0*/  DADD R50, R34, R32 ;  /* 0x0000000022327229 */ /* 0x000fe20000000020 */
[----:B------:R-:W-:Y:S10]  /*8c00*/  @P0 BRA `(.L_x_147) ;  /* 0xfffffffc00680947 */ /* 0x000ff4000383ffff */
.L_x_146:
[----:B------:R-:W-:Y:S05]  /*8c10*/  BSYNC.RECONVERGENT B2 ;  /* 0x0000000000027941 */ /* 0x000fea0003800200 */
.L_x_145:
        /* <DEDUP_REMOVED lines=25> */
.L_x_151:
[----:B------:R-:W-:Y:S05]  /*8db0*/  BSYNC.RECONVERGENT B3 ;  /* 0x0000000000037941 */ /* 0x000fea0003800200 */
.L_x_150:
        /* <DEDUP_REMOVED lines=16> */
.L_x_153:
[----:B------:R-:W-:Y:S05]  /*8ec0*/  BSYNC.RECONVERGENT B3 ;  /* 0x0000000000037941 */ /* 0x000fea0003800200 */
.L_x_152:
        /* <DEDUP_REMOVED lines=12> */
.L_x_149:
[----:B------:R-:W-:Y:S05]  /*8f90*/  BSYNC.RECONVERGENT B2 ;  /* 0x0000000000027941 */ /* 0x000fea0003800200 */
.L_x_148:
        /* <DEDUP_REMOVED lines=18> */
[----:B------:R-:W-:Y:S01]  /*90c0*/  MOV R0, 0x90f0 ;  /* 0x000090f000007802 */ /* 0x000fe20000000f00 */
[----:B------:R-:W-:-:S07]  /*90d0*/  IMAD.MOV.U32 R33, RZ, RZ, R51 ;  /* 0x000000ffff217224 */ /* 0x000fce00078e0033 */
[----:B------:R-:W-:Y:S05]  /*90e0*/  CALL.REL.NOINC `($__internal_0_$__cuda_sm20_div_rn_f64_full) ;  /* 0x0000006000fc7944 */ /* 0x000fea0003c00000 */
.L_x_155:
[----:B------:R-:W-:Y:S05]  /*90f0*/  BSYNC.RECONVERGENT B2 ;  /* 0x0000000000027941 */ /* 0x000fea0003800200 */
.L_x_154:
        /* <DEDUP_REMOVED lines=11> */
.L_x_159:
        /* <DEDUP_REMOVED lines=8> */
.L_x_158:
[----:B------:R-:W0:Y:S02]  /*9230*/  LDC.64 R30, c[0x0][0x398] ;  /* 0x0000e600ff1e7b82 */ /* 0x000e240000000a00 */
[----:B0-----:R-:W-:-:S05]  /*9240*/  IMAD.WIDE R30, R33, 0x8, R30 ;  /* 0x00000008211e7825 */ /* 0x001fca00078e021e */
[----:B------:R0:W5:Y:S02]  /*9250*/  LDG.E.64 R34, desc[UR4][R30.64] ;  /* 0x000000041e227981 */ /* 0x000164000c1e1b00 */
.L_x_157:
[----:B------:R-:W-:Y:S05]  /*9260*/  BSYNC.RECONVERGENT B2 ;  /* 0x0000000000027941 */ /* 0x000fea0003800200 */
.L_x_156:
        /* <DEDUP_REMOVED lines=10> */
.L_x_163:
        /* <DEDUP_REMOVED lines=8> */
.L_x_162:
[----:B------:R-:W0:Y:S02]  /*9390*/  LDC.64 R30, c[0x0][0x3b0] ;  /* 0x0000ec00ff1e7b82 */ /* 0x000e240000000a00 */
[----:B0-----:R-:W-:-:S05]  /*93a0*/  IMAD.WIDE R30, R37, 0x8, R30 ;  /* 0x00000008251e7825 */ /* 0x001fca00078e021e */
[----:B------:R1:W5:Y:S02]  /*93b0*/  LDG.E.64 R32, desc[UR4][R30.64] ;  /* 0x000000041e207981 */ /* 0x000364000c1e1b00 */
.L_x_161:
[----:B------:R-:W-:Y:S05]  /*93c0*/  BSYNC.RECONVERGENT B2 ;  /* 0x0000000000027941 */ /* 0x000fea0003800200 */
.L_x_160:
        /* <DEDUP_REMOVED lines=13> */
.L_x_168:
        /* <DEDUP_REMOVED lines=14> */
[----:B------:R-:W-:Y:S02]  /*9580*/  FSEL R33, R58, R11, P2 ;  /* 0x0000000b3a217208 */ /* 0x000fe40001000000 */
[----:B------:R-:W-:-:S06]  /*9590*/  SEL R32, R32, R47, P2 ;  /* 0x0000002f20207207 */ /* 0x000fcc0001000000 */
[----:B------:R-:W-:Y:S01]  /*95a0*/  @P3 LOP3.LUT R33, R11, 0x80000, RZ, 0xfc, !PT ;  /* 0x000800000b213812 */ /* 0x000fe200078efcff */
[----:B------:R-:W-:-:S05]  /*95b0*/  IMAD.MOV.U32 R11, RZ, RZ, R32 ;  /* 0x000000ffff0b7224 */ /* 0x000fca00078e0020 */
[----:B---3--:R-:W-:Y:S01]  /*95c0*/  DSETP.MAX.AND P2, P3, R32, R36, PT ;  /* 0x000000242000722a */ /* 0x008fe20003b4f000 */
[----:B------:R-:W-:Y:S02]  /*95d0*/  IMAD.MOV.U32 R58, RZ, RZ, R37 ;  /* 0x000000ffff3a7224 */ /* 0x000fe400078e0025 */
[----:B------:R-:W-:Y:S02]  /*95e0*/  IMAD.MOV.U32 R32, RZ, RZ, R36 ;  /* 0x000000ffff207224 */ /* 0x000fe400078e0024 */
[----:B------:R-:W3:Y:S01]  /*95f0*/  LDG.E.64 R36, desc[UR4][R34.64+0x38] ;  /* 0x0000380422247981 */ /* 0x000ee2000c1e1b00 */
[----:B------:R-:W-:Y:S02]  /*9600*/  FSEL R33, R33, R58, P2 ;  /* 0x0000003a21217208 */ /* 0x000fe40001000000 */
[----:B------:R-:W-:-:S06]  /*9610*/  SEL R32, R11, R32, P2 ;  /* 0x000000200b207207 */ /* 0x000fcc0001000000 */
[----:B------:R-:W-:Y:S01]  /*9620*/  @P3 LOP3.LUT R33, R58, 0x80000, RZ, 0xfc, !PT ;  /* 0x000800003a213812 */ /* 0x000fe200078efcff */
[----:B------:R-:W-:-:S05]  /*9630*/  IMAD.MOV.U32 R47, RZ, RZ, R32 ;  /* 0x000000ffff2f7224 */ /* 0x000fca00078e0020 */
[----:B----4-:R-:W-:Y:S01]  /*9640*/  DSETP.MAX.AND P2, P3, R32, R56, PT ;  /* 0x000000382000722a */ /* 0x010fe20003b4f000 */
[----:B------:R-:W-:Y:S02]  /*9650*/  IMAD.MOV.U32 R32, RZ, RZ, R56 ;  /* 0x000000ffff207224 */ /* 0x000fe400078e0038 */
[----:B------:R-:W-:-:S03]  /*9660*/  IMAD.MOV.U32 R11, RZ, RZ, R33 ;  /* 0x000000ffff0b7224 */ /* 0x000fc600078e0021 */
[----:B------:R-:W-:Y:S02]  /*9670*/  SEL R56, R47, R32, P2 ;  /* 0x000000202f387207 */ /* 0x000fe40001000000 */
[----:B------:R-:W4:Y:S01]  /*9680*/  LDG.E.64 R32, desc[UR4][R34.64+0x40] ;  /* 0x0000400422207981 */ /* 0x000f22000c1e1b00 */
[----:B------:R-:W-:-:S05]  /*9690*/  FSEL R11, R11, R57, P2 ;  /* 0x000000390b0b7208 */ /* 0x000fca0001000000 */
[----:B------:R-:W-:-:S05]  /*96a0*/  @P3 LOP3.LUT R11, R57, 0x80000, RZ, 0xfc, !PT ;  /* 0x00080000390b3812 */ /* 0x000fca00078efcff */
[----:B------:R-:W-:-:S06]  /*96b0*/  IMAD.MOV.U32 R57, RZ, RZ, R11 ;  /* 0x000000ffff397224 */ /* 0x000fcc00078e000b */
[----:B-----5:R-:W-:Y:S01]  /*96c0*/  DSETP.MAX.AND P2, P3, R56, R54, PT ;  /* 0x000000363800722a */ /* 0x020fe20003b4f000 */
[----:B------:R-:W-:Y:S02]  /*96d0*/  IMAD.MOV.U32 R11, RZ, RZ, R56 ;  /* 0x000000ffff0b7224 */ /* 0x000fe400078e0038 */
[----:B------:R-:W-:-:S03]  /*96e0*/  IMAD.MOV.U32 R56, RZ, RZ, R54 ;  /* 0x000000ffff387224 */ /* 0x000fc600078e0036 */
[----:B------:R-:W-:Y:S02]  /*96f0*/  FSEL R57, R57, R55, P2 ;  /* 0x0000003739397208 */ /* 0x000fe40001000000 */
[----:B------:R-:W-:-:S06]  /*9700*/  SEL R56, R11, R56, P2 ;  /* 0x000000380b387207 */ /* 0x000fcc0001000000 */
[----:B------:R-:W-:Y:S02]  /*9710*/  @P3 LOP3.LUT R57, R55, 0x80000, RZ, 0xfc, !PT ;  /* 0x0008000037393812 */ /* 0x000fe400078efcff */
[----:B------:R-:W5:Y:S04]  /*9720*/  LDG.E.64 R54, desc[UR4][R34.64+0x48] ;  /* 0x0000480422367981 */ /* 0x000f68000c1e1b00 */
[----:B------:R-:W-:Y:S01]  /*9730*/  DSETP.MAX.AND P2, P3, R56, R52, PT ;  /* 0x000000343800722a */ /* 0x000fe20003b4f000 */
        /* <DEDUP_REMOVED lines=12> */
[----:B------:R-:W5:Y:S01]  /*9800*/  LDG.E.64 R50, desc[UR4][R34.64+0x58] ;  /* 0x0000580422327981 */ /* 0x000f62000c1e1b00 */
[----:B------:R-:W-:-:S03]  /*9810*/  IMAD.MOV.U32 R11, RZ, RZ, R56 ;  /* 0x000000ffff0b7224 */ /* 0x000fc600078e0038 */
[----:B--2---:R-:W-:Y:S01]  /*9820*/  DSETP.MAX.AND P2, P3, R56, R38, PT ;  /* 0x000000263800722a */ /* 0x004fe20003b4f000 */
[----:B------:R-:W-:-:S05]  /*9830*/  IMAD.MOV.U32 R56, RZ, RZ, R38 ;  /* 0x000000ffff387224 */ /* 0x000fca00078e0026 */
[----:B------:R-:W-:-:S08]  /*9840*/  FSEL R57, R57, R39, P2 ;  /* 0x0000002739397208 */ /* 0x000fd00001000000 */
[----:B------:R-:W-:Y:S02]  /*9850*/  @P3 LOP3.LUT R57, R39, 0x80000, RZ, 0xfc, !PT ;  /* 0x0008000027393812 */ /* 0x000fe400078efcff */
[----:B------:R-:W2:Y:S01]  /*9860*/  LDG.E.64 R38, desc[UR4][R34.64+0x60] ;  /* 0x0000600422267981 */ /* 0x000ea2000c1e1b00 */
[----:B------:R-:W-:Y:S01]  /*9870*/  SEL R56, R11, R56, P2 ;  /* 0x000000380b387207 */ /* 0x000fe20001000000 */
[----:B---3--:R-:W-:-:S04]  /*9880*/  IMAD.MOV.U32 R11, RZ, RZ, R37 ;  /* 0x000000ffff0b7224 */ /* 0x008fc800078e0025 */
[----:B------:R-:W-:Y:S01]  /*9890*/  IMAD.MOV.U32 R47, RZ, RZ, R56 ;  /* 0x000000ffff2f7224 */ /* 0x000fe200078e0038 */
[----:B------:R-:W-:Y:S01]  /*98a0*/  DSETP.MAX.AND P2, P3, R56, R36, PT ;  /* 0x000000243800722a */ /* 0x000fe20003b4f000 */
[----:B------:R-:W-:Y:S02]  /*98b0*/  IMAD.MOV.U32 R56, RZ, RZ, R36 ;  /* 0x000000ffff387224 */ /* 0x000fe400078e0024 */
[----:B------:R-:W3:Y:S03]  /*98c0*/  LDG.E.64 R36, desc[UR4][R34.64+0x68] ;  /* 0x0000680422247981 */ /* 0x000ee6000c1e1b00 */
[----:B------:R-:W-:Y:S02]  /*98d0*/  FSEL R57, R57, R11, P2 ;  /* 0x0000000b39397208 */ /* 0x000fe40001000000 */
[----:B------:R-:W-:-:S06]  /*98e0*/  SEL R56, R47, R56, P2 ;  /* 0x000000382f387207 */ /* 0x000fcc0001000000 */
[----:B------:R-:W-:-:S05]  /*98f0*/  @P3 LOP3.LUT R57, R11, 0x80000, RZ, 0xfc, !PT ;  /* 0x000800000b393812 */ /* 0x000fca00078efcff */
[----:B------:R-:W-:Y:S01]  /*9900*/  IMAD.MOV.U32 R11, RZ, RZ, R57 ;  /* 0x000000ffff0b7224 */ /* 0x000fe200078e0039 */
[----:B----4-:R-:W-:Y:S01]  /*9910*/  DSETP.MAX.AND P2, P3, R56, R32, PT ;  /* 0x000000203800722a */ /* 0x010fe20003b4f000 */
[----:B------:R-:W-:Y:S02]  /*9920*/  IMAD.MOV.U32 R47, RZ, RZ, R33 ;  /* 0x000000ffff2f7224 */ /* 0x000fe400078e0021 */
[----:B------:R-:W-:Y:S02]  /*9930*/  IMAD.MOV.U32 R57, RZ, RZ, R32 ;  /* 0x000000ffff397224 */ /* 0x000fe400078e0020 */
[----:B------:R-:W4:Y:S01]  /*9940*/  LDG.E.64 R32, desc[UR4][R34.64+0x70] ;  /* 0x0000700422207981 */ /* 0x000f22000c1e1b00 */
[----:B------:R-:W-:-:S05]  /*9950*/  IMAD.MOV.U32 R58, RZ, RZ, R56 ;  /* 0x000000ffff3a7224 */ /* 0x000fca00078e0038 */
[----:B------:R-:W-:Y:S02]  /*9960*/  SEL R56, R58, R57, P2 ;  /* 0x000000393a387207 */ /* 0x000fe40001000000 */
[----:B------:R0:W4:Y:S01]  /*9970*/  LDG.E.64 R58, desc[UR4][R34.64+0x78] ;  /* 0x00007804223a7981 */ /* 0x000122000c1e1b00 */
[----:B------:R-:W-:Y:S02]  /*9980*/  FSEL R57, R11, R47, P2 ;  /* 0x0000002f0b397208 */ /* 0x000fe40001000000 */
[----:B------:R-:W-:Y:S01]  /*9990*/  @P3 LOP3.LUT R57, R47, 0x80000, RZ, 0xfc, !PT ;  /* 0x000800002f393812 */ /* 0x000fe200078efcff */
[----:B------:R-:W-:-:S05]  /*99a0*/  IMAD.MOV.U32 R11, RZ, RZ, R56 ;  /* 0x000000ffff0b7224 */ /* 0x000fca00078e0038 */
[----:B-----5:R-:W-:Y:S01]  /*99b0*/  DSETP.MAX.AND P2, P3, R56, R54, PT ;  /* 0x000000363800722a */ /* 0x020fe20003b4f000 */
[----:B------:R-:W-:-:S05]  /*99c0*/  IMAD.MOV.U32 R56, RZ, RZ, R54 ;  /* 0x000000ffff387224 */ /* 0x000fca00078e0036 */
[----:B------:R-:W-:Y:S02]  /*99d0*/  FSEL R57, R57, R55, P2 ;  /* 0x0000003739397208 */ /* 0x000fe40001000000 */
[----:B------:R-:W-:-:S06]  /*99e0*/  SEL R54, R11, R56, P2 ;  /* 0x000000380b367207 */ /* 0x000fcc0001000000 */
[----:B------:R-:W-:-:S05]  /*99f0*/  @P3 LOP3.LUT R57, R55, 0x80000, RZ, 0xfc, !PT ;  /* 0x0008000037393812 */ /* 0x000fca00078efcff */
[----:B------:R-:W-:-:S06]  /*9a00*/  IMAD.MOV.U32 R55, RZ, RZ, R57 ;  /* 0x000000ffff377224 */ /* 0x000fcc00078e0039 */
[----:B------:R-:W-:Y:S01]  /*9a10*/  DSETP.MAX.AND P2, P3, R54, R52, PT ;  /* 0x000000343600722a */ /* 0x000fe20003b4f000 */
[----:B0-----:R-:W-:Y:S02]  /*9a20*/  IMAD.MOV.U32 R34, RZ, RZ, R54 ;  /* 0x000000ffff227224 */ /* 0x001fe400078e0036 */
[----:B------:R-:W-:-:S05]  /*9a30*/  IMAD.MOV.U32 R35, RZ, RZ, R52 ;  /* 0x000000ffff237224 */ /* 0x000fca00078e0034 */
[----:B------:R-:W-:Y:S02]  /*9a40*/  SEL R34, R34, R35, P2 ;  /* 0x0000002322227207 */ /* 0x000fe40001000000 */
[----:B------:R-:W-:-:S04]  /*9a50*/  FSEL R35, R55, R53, P2 ;  /* 0x0000003537237208 */ /* 0x000fc80001000000 */
[----:B------:R-:W-:-:S06]  /*9a60*/  @P3 LOP3.LUT R35, R53, 0x80000, RZ, 0xfc, !PT ;  /* 0x0008000035233812 */ /* 0x000fcc00078efcff */
[----:B------:R-:W-:Y:S01]  /*9a70*/  DSETP.MAX.AND P2, P3, R34, R50, PT ;  /* 0x000000322200722a */ /* 0x000fe20003b4f000 */
[----:B------:R-:W-:Y:S02]  /*9a80*/  IMAD.MOV.U32 R11, RZ, RZ, R34 ;  /* 0x000000ffff0b7224 */ /* 0x000fe400078e0022 */
[----:B------:R-:W-:-:S03]  /*9a90*/  IMAD.MOV.U32 R34, RZ, RZ, R50 ;  /* 0x000000ffff227224 */ /* 0x000fc600078e0032 */
[----:B------:R-:W-:Y:S02]  /*9aa0*/  FSEL R35, R35, R51, P2 ;  /* 0x0000003323237208 */ /* 0x000fe40001000000 */
[----:B------:R-:W-:-:S06]  /*9ab0*/  SEL R34, R11, R34, P2 ;  /* 0x000000220b227207 */ /* 0x000fcc0001000000 */
        /* <DEDUP_REMOVED lines=11> */
[----:B------:R-:W-:-:S03]  /*9b70*/  IMAD.MOV.U32 R34, RZ, RZ, R36 ;  /* 0x000000ffff227224 */ /* 0x000fc600078e0024 */
[----:B------:R-:W-:Y:S02]  /*9b80*/  FSEL R35, R35, R37, P2 ;  /* 0x0000002523237208 */ /* 0x000fe40001000000 */
[----:B------:R-:W-:-:S06]  /*9b90*/  SEL R34, R11, R34, P2 ;  /* 0x000000220b227207 */ /* 0x000fcc0001000000 */
[----:B------:R-:W-:-:S06]  /*9ba0*/  @P3 LOP3.LUT R35, R37, 0x80000, RZ, 0xfc, !PT ;  /* 0x0008000025233812 */ /* 0x000fcc00078efcff */
[----:B----4-:R-:W-:Y:S01]  /*9bb0*/  DSETP.MAX.AND P2, P3, R34, R32, PT ;  /* 0x000000202200722a */ /* 0x010fe20003b4f000 */
[----:B------:R-:W-:Y:S02]  /*9bc0*/  IMAD.MOV.U32 R11, RZ, RZ, R34 ;  /* 0x000000ffff0b7224 */ /* 0x000fe400078e0022 */
[----:B------:R-:W-:-:S03]  /*9bd0*/  IMAD.MOV.U32 R34, RZ, RZ, R32 ;  /* 0x000000ffff227224 */ /* 0x000fc600078e0020 */
[----:B------:R-:W-:Y:S02]  /*9be0*/  FSEL R35, R35, R33, P2 ;  /* 0x0000002123237208 */ /* 0x000fe40001000000 */
[----:B------:R-:W-:-:S06]  /*9bf0*/  SEL R32, R11, R34, P2 ;  /* 0x000000220b207207 */ /* 0x000fcc0001000000 */
[----:B------:R-:W-:-:S05]  /*9c00*/  @P3 LOP3.LUT R35, R33, 0x80000, RZ, 0xfc, !PT ;  /* 0x0008000021233812 */ /* 0x000fca00078efcff */
[----:B------:R-:W-:Y:S02]  /*9c10*/  IMAD.MOV.U32 R33, RZ, RZ, R35 ;  /* 0x000000ffff217224 */ /* 0x000fe400078e0023 */
[----:B------:R-:W-:-:S04]  /*9c20*/  IMAD.MOV.U32 R11, RZ, RZ, R32 ;  /* 0x000000ffff0b7224 */ /* 0x000fc800078e0020 */
[----:B------:R-:W-:Y:S01]  /*9c30*/  DSETP.MAX.AND P3, P2, R32, R58, PT ;  /* 0x0000003a2000722a */ /* 0x000fe20003a6f000 */
[----:B------:R-:W-:-:S05]  /*9c40*/  IMAD.MOV.U32 R32, RZ, RZ, R58 ;  /* 0x000000ffff207224 */ /* 0x000fca00078e003a */
[----:B------:R-:W-:Y:S02]  /*9c50*/  FSEL R33, R33, R59, P3 ;  /* 0x0000003b21217208 */ /* 0x000fe40001800000 */
[----:B------:R-:W-:Y:S02]  /*9c60*/  SEL R32, R11, R32, P3 ;  /* 0x000000200b207207 */ /* 0x000fe40001800000 */
[----:B------:R-:W-:-:S04]  /*9c70*/  ISETP.NE.AND P3, PT, R22, R19, PT ;  /* 0x000000131600720c */ /* 0x000fc80003f65270 */
[----:B------:R-:W-:-:S09]  /*9c80*/  @P2 LOP3.LUT R33, R59, 0x80000, RZ, 0xfc, !PT ;  /* 0x000800003b212812 */ /* 0x000fd200078efcff */
[----:B------:R-:W-:Y:S05]  /*9c90*/  @P3 BRA `(.L_x_168) ;  /* 0xfffffff800003947 */ /* 0x000fea000383ffff */
.L_x_167:
[----:B------:R-:W-:Y:S05]  /*9ca0*/  BSYNC.RECONVERGENT B3 ;  /* 0x0000000000037941 */ /* 0x000fea0003800200 */
.L_x_166:
        /* <DEDUP_REMOVED lines=16> */
[----:B------:R-:W-:Y:S01]  /*9db0*/  IMAD.MOV.U32 R22, RZ, RZ, R54 ;  /* 0x000000ffff167224 */ /* 0x000fe200078e0036 */
[----:B------:R-:W2:Y:S01]  /*9dc0*/  LDG.E.64 R32, desc[UR4][R56.64+0x30] ;  /* 0x0000300438207981 */ /* 0x000ea2000c1e1b00 */
[----:B------:R-:W-:-:S03]  /*9dd0*/  IMAD.MOV.U32 R58, RZ, RZ, R55 ;  /* 0x000000ffff3a7224 */ /* 0x000fc600078e0037 */
[----:B------:R0:W2:Y:S02]  /*9de0*/  LDG.E.64 R54, desc[UR4][R56.64+0x38] ;  /* 0x0000380438367981 */ /* 0x0000a4000c1e1b00 */
[----:B------:R-:W-:-:S06]  /*9df0*/  FSEL R11, R11, R58, P2 ;  /* 0x0000003a0b0b7208 */ /* 0x000fcc0001000000 */
[----:B------:R-:W-:Y:S02]  /*9e00*/  @P3 LOP3.LUT R11, R58, 0x80000, RZ, 0xfc, !PT ;  /* 0x000800003a0b3812 */ /* 0x000fe400078efcff */
[----:B0-----:R-:W-:-:S03]  /*9e10*/  SEL R56, R47, R22, P2 ;  /* 0x000000162f387207 */ /* 0x001fc60001000000 */
[----:B------:R-:W-:-:S06]  /*9e20*/  IMAD.MOV.U32 R57, RZ, RZ, R11 ;  /* 0x000000ffff397224 */ /* 0x000fcc00078e000b */
[----:B---3--:R-:W-:Y:S01]  /*9e30*/  DSETP.MAX.AND P2, P3, R56, R52, PT ;  /* 0x000000343800722a */ /* 0x008fe20003b4f000 */
[----:B------:R-:W-:Y:S02]  /*9e40*/  IMAD.MOV.U32 R11, RZ, RZ, R56 ;  /* 0x000000ffff0b7224 */ /* 0x000fe400078e0038 */
[----:B------:R-:W-:Y:S02]  /*9e50*/  IMAD.MOV.U32 R58, RZ, RZ, R52 ;  /* 0x000000ffff3a7224 */ /* 0x000fe400078e0034 */
[----:B------:R-:W-:-:S03]  /*9e60*/  IMAD.MOV.U32 R22, RZ, RZ, R57 ;  /* 0x000000ffff167224 */ /* 0x000fc600078e0039 */
[----:B------:R-:W-:Y:S02]  /*9e70*/  SEL R52, R11, R58, P2 ;  /* 0x0000003a0b347207 */ /* 0x000fe40001000000 */
[----:B------:R-:W-:-:S04]  /*9e80*/  FSEL R11, R22, R53, P2 ;  /* 0x00000035160b7208 */ /* 0x000fc80001000000 */
[----:B------:R-:W-:-:S05]  /*9e90*/  @P3 LOP3.LUT R11, R53, 0x80000, RZ, 0xfc, !PT ;  /* 0x00080000350b3812 */ /* 0x000fca00078efcff */
[----:B------:R-:W-:-:S06]  /*9ea0*/  IMAD.MOV.U32 R53, RZ, RZ, R11 ;  /* 0x000000ffff357224 */ /* 0x000fcc00078e000b */
        /* <DEDUP_REMOVED lines=8> */
[----:B------:R-:W-:Y:S02]  /*9f30*/  IMAD.MOV.U32 R11, RZ, RZ, R50 ;  /* 0x000000ffff0b7224 */ /* 0x000fe400078e0032 */
[----:B------:R-:W-:-:S03]  /*9f40*/  IMAD.MOV.U32 R22, RZ, RZ, R38 ;  /* 0x000000ffff167224 */ /* 0x000fc600078e0026 */
[----:B------:R-:W-:Y:S02]  /*9f50*/  FSEL R51, R51, R39, P2 ;  /* 0x0000002733337208 */ /* 0x000fe40001000000 */
[----:B------:R-:W-:-:S06]  /*9f60*/  SEL R38, R11, R22, P2 ;  /* 0x000000160b267207 */ /* 0x000fcc0001000000 */
[----:B------:R-:W-:-:S05]  /*9f70*/  @P3 LOP3.LUT R51, R39, 0x80000, RZ, 0xfc, !PT ;  /* 0x0008000027333812 */ /* 0x000fca00078efcff */
[----:B------:R-:W-:-:S06]  /*9f80*/  IMAD.MOV.U32 R39, RZ, RZ, R51 ;  /* 0x000000ffff277224 */ /* 0x000fcc00078e0033 */
[----:B------:R-:W-:Y:S01]  /*9f90*/  DSETP.MAX.AND P2, P3, R38, R36, PT ;  /* 0x000000242600722a */ /* 0x000fe20003b4f000 */
        /* <DEDUP_REMOVED lines=12> */
[----:B------:R-:W-:Y:S02]  /*a060*/  IMAD.MOV.U32 R35, RZ, RZ, R37 ;  /* 0x000000ffff237224 */ /* 0x000fe400078e0025 */
[----:B------:R-:W-:Y:S02]  /*a070*/  IMAD.MOV.U32 R11, RZ, RZ, R34 ;  /* 0x000000ffff0b7224 */ /* 0x000fe400078e0022 */
[----:B------:R-:W-:Y:S02]  /*a080*/  VIADD R0, R0, 0x8 ;  /* 0x0000000800007836 */ /* 0x000fe40000000000 */
[----:B--2---:R-:W-:Y:S01]  /*a090*/  DSETP.MAX.AND P2, P3, R34, R32, PT ;  /* 0x000000202200722a */ /* 0x004fe20003b4f000 */
[----:B------:R-:W-:-:S05]  /*a0a0*/  IMAD.MOV.U32 R22, RZ, RZ, R32 ;  /* 0x000000ffff167224 */ /* 0x000fca00078e0020 */
        /* <DEDUP_REMOVED lines=9> */
[----:B------:R-:W-:-:S07]  /*a140*/  @P3 LOP3.LUT R33, R55, 0x80000, RZ, 0xfc, !PT ;  /* 0x0008000037213812 */ /* 0x000fce00078efcff */
.L_x_170:
[----:B------:R-:W-:Y:S05]  /*a150*/  BSYNC.RECONVERGENT B3 ;  /* 0x0000000000037941 */ /* 0x000fea0003800200 */
.L_x_169:
        /* <DEDUP_REMOVED lines=15> */
[----:B------:R-:W-:Y:S02]  /*a250*/  SEL R32, R32, R33, P2 ;  /* 0x0000002120207207 */ /* 0x000fe40001000000 */
[----:B------:R-:W-:-:S03]  /*a260*/  FSEL R33, R11, R51, P2 ;  /* 0x000000330b217208 */ /* 0x000fc60001000000 */
[----:B------:R-:W-:-:S03]  /*a270*/  IMAD.MOV.U32 R11, RZ, RZ, R32 ;  /* 0x000000ffff0b7224 */ /* 0x000fc600078e0020 */
[----:B------:R-:W-:-:S06]  /*a280*/  @P3 LOP3.LUT R33, R51, 0x80000, RZ, 0xfc, !PT ;  /* 0x0008000033213812 */ /* 0x000fcc00078efcff */
[----:B---3--:R-:W-:Y:S01]  /*a290*/  DSETP.MAX.AND P2, P3, R32, R38, PT ;  /* 0x000000262000722a */ /* 0x008fe20003b4f000 */
[----:B------:R-:W-:-:S05]  /*a2a0*/  IMAD.MOV.U32 R32, RZ, RZ, R38 ;  /* 0x000000ffff207224 */ /* 0x000fca00078e0026 */
[----:B------:R-:W-:Y:S02]  /*a2b0*/  FSEL R33, R33, R39, P2 ;  /* 0x0000002721217208 */ /* 0x000fe40001000000 */
[----:B------:R-:W-:-:S05]  /*a2c0*/  SEL R32, R11, R32, P2 ;  /* 0x000000200b207207 */ /* 0x000fca0001000000 */
[----:B------:R-:W-:Y:S01]  /*a2d0*/  IMAD.MOV.U32 R11, RZ, RZ, R32 ;  /* 0x000000ffff0b7224 */ /* 0x000fe200078e0020 */
[----:B------:R-:W-:-:S06]  /*a2e0*/  @P3 LOP3.LUT R33, R39, 0x80000, RZ, 0xfc, !PT ;  /* 0x0008000027213812 */ /* 0x000fcc00078efcff */
[----:B----4-:R-:W-:Y:S01]  /*a2f0*/  DSETP.MAX.AND P2, P3, R32, R36, PT ;  /* 0x000000242000722a */ /* 0x010fe20003b4f000 */
[----:B------:R-:W-:-:S05]  /*a300*/  IMAD.MOV.U32 R32, RZ, RZ, R36 ;  /* 0x000000ffff207224 */ /* 0x000fca00078e0024 */
[----:B------:R-:W-:Y:S02]  /*a310*/  FSEL R33, R33, R37, P2 ;  /* 0x0000002521217208 */ /* 0x000fe40001000000 */
[----:B------:R-:W-:-:S05]  /*a320*/  SEL R32, R11, R32, P2 ;  /* 0x000000200b207207 */ /* 0x000fca0001000000 */
[----:B------:R-:W-:Y:S01]  /*a330*/  IMAD.MOV.U32 R11, RZ, RZ, R32 ;  /* 0x000000ffff0b7224 */ /* 0x000fe200078e0020 */
[----:B------:R-:W-:-:S06]  /*a340*/  @P3 LOP3.LUT R33, R37, 0x80000, RZ, 0xfc, !PT ;  /* 0x0008000025213812 */ /* 0x000fcc00078efcff */
[----:B-----5:R-:W-:Y:S01]  /*a350*/  DSETP.MAX.AND P2, P3, R32, R34, PT ;  /* 0x000000222000722a */ /* 0x020fe20003b4f000 */
[----:B------:R-:W-:-:S05]  /*a360*/  IMAD.MOV.U32 R32, RZ, RZ, R34 ;  /* 0x000000ffff207224 */ /* 0x000fca00078e0022 */
[----:B------:R-:W-:Y:S02]  /*a370*/  FSEL R33, R33, R35, P2 ;  /* 0x0000002321217208 */ /* 0x000fe40001000000 */
[----:B------:R-:W-:-:S06]  /*a380*/  SEL R32, R11, R32, P2 ;  /* 0x000000200b207207 */ /* 0x000fcc0001000000 */
[----:B------:R-:W-:-:S07]  /*a390*/  @P3 LOP3.LUT R33, R35, 0x80000, RZ, 0xfc, !PT ;  /* 0x0008000023213812 */ /* 0x000fce00078efcff */
.L_x_172:
[----:B------:R-:W-:Y:S05]  /*a3a0*/  BSYNC.RECONVERGENT B3 ;  /* 0x0000000000037941 */ /* 0x000fea0003800200 */
.L_x_171:
[----:B------:R-:W-:Y:S05]  /*a3b0*/  @!P1 BRA `(.L_x_165) ;  /* 0x0000000000709947 */ /* 0x000fea0003800000 */
[----:B------:R-:W0:Y:S02]  /*a3c0*/  LDC.64 R34, c[0x0][0x398] ;  /* 0x0000e600ff227b82 */ /* 0x000e240000000a00 */
[----:B0-----:R-:W-:-:S05]  /*a3d0*/  IMAD.WIDE R34, R0, 0x8, R34 ;  /* 0x0000000800227825 */ /* 0x001fca00078e0222 */
[----:B------:R-:W2:Y:S01]  /*a3e0*/  LDG.E.64 R36, desc[UR4][R34.64] ;  /* 0x0000000422247981 */ /* 0x000ea2000c1e1b00 */
[----:B------:R-:W-:Y:S01]  /*a3f0*/  IMAD.MOV.U32 R0, RZ, RZ, R33 ;  /* 0x000000ffff007224 */ /* 0x000fe200078e0021 */
[----:B--2---:R-:W-:Y:S01]  /*a400*/  DSETP.MAX.AND P1, P2, R32, R36, PT ;  /* 0x000000242000722a */ /* 0x004fe20003a2f000 */
[----:B------:R-:W-:-:S05]  /*a410*/  IMAD.MOV.U32 R33, RZ, RZ, R36 ;  /* 0x000000ffff217224 */ /* 0x000fca00078e0024 */
[----:B------:R-:W-:Y:S02]  /*a420*/  SEL R32, R32, R33, P1 ;  /* 0x0000002120207207 */ /* 0x000fe40000800000 */
[----:B------:R-:W-:Y:S02]  /*a430*/  FSEL R33, R0, R37, P1 ;  /* 0x0000002500217208 */ /* 0x000fe40000800000 */
[----:B------:R-:W-:-:S04]  /*a440*/  ISETP.NE.AND P1, PT, R17, 0x1, PT ;  /* 0x000000011100780c */ /* 0x000fc80003f25270 */
[----:B------:R-:W-:-:S09]  /*a450*/  @P2 LOP3.LUT R33, R37, 0x80000, RZ, 0xfc, !PT ;  /* 0x0008000025212812 */ /* 0x000fd200078efcff */
[----:B------:R-:W-:Y:S05]  /*a460*/  @!P1 BRA `(.L_x_165) ;  /* 0x0000000000449947 */ /* 0x000fea0003800000 */
[----:B------:R-:W2:Y:S01]  /*a470*/  LDG.E.64 R36, desc[UR4][R34.64+0x8] ;  /* 0x0000080422247981 */ /* 0x000ea2000c1e1b00 */
[----:B------:R-:W-:-:S13]  /*a480*/  ISETP.NE.AND P1, PT, R17, 0x2, PT ;  /* 0x000000021100780c */ /* 0x000fda0003f25270 */
[----:B------:R-:W3:Y:S01]  /*a490*/  @P1 LDG.E.64 R38, desc[UR4][R34.64+0x10] ;  /* 0x0000100422261981 */ /* 0x000ee2000c1e1b00 */
[----:B------:R-:W-:Y:S01]  /*a4a0*/  IMAD.MOV.U32 R0, RZ, RZ, R33 ;  /* 0x000000ffff007224 */ /* 0x000fe200078e0021 */
[----:B--2---:R-:W-:Y:S01]  /*a4b0*/  DSETP.MAX.AND P2, P3, R32, R36, PT ;  /* 0x000000242000722a */ /* 0x004fe20003b4f000 */
[----:B------:R-:W-:-:S05]  /*a4c0*/  IMAD.MOV.U32 R33, RZ, RZ, R36 ;  /* 0x000000ffff217224 */ /* 0x000fca00078e0024 */
[----:B------:R-:W-:Y:S02]  /*a4d0*/  SEL R32, R32, R33, P2 ;  /* 0x0000002120207207 */ /* 0x000fe40001000000 */
[----:B------:R-:W-:-:S03]  /*a4e0*/  FSEL R33, R0, R37, P2 ;  /* 0x0000002500217208 */ /* 0x000fc60001000000 */
[----:B------:R-:W-:-:S03]  /*a4f0*/  @P1 IMAD.MOV.U32 R0, RZ, RZ, R32 ;  /* 0x000000ffff001224 */ /* 0x000fc600078e0020 */
[----:B------:R-:W-:Y:S01]  /*a500*/  @P3 LOP3.LUT R33, R37, 0x80000, RZ, 0xfc, !PT ;  /* 0x0008000025213812 */ /* 0x000fe200078efcff */
[----:B---3--:R-:W-:Y:S01]  /*a510*/  @P1 IMAD.MOV.U32 R35, RZ, RZ, R38 ;  /* 0x000000ffff231224 */ /* 0x008fe200078e0026 */
[----:B------:R-:W-:-:S03]  /*a520*/  @P1 LOP3.LUT R22, R39, 0x80000, RZ, 0xfc, !PT ;  /* 0x0008000027161812 */ /* 0x000fc600078efcff */
[----:B------:R-:W-:Y:S01]  /*a530*/  @P1 IMAD.MOV.U32 R11, RZ, RZ, R33 ;  /* 0x000000ffff0b1224 */ /* 0x000fe200078e0021 */
[----:B------:R-:W-:-:S06]  /*a540*/  @P1 DSETP.MAX.AND P2, P3, R32, R38, PT ;  /* 0x000000262000122a */ /* 0x000fcc0003b4f000 */
[----:B------:R-:W-:Y:S02]  /*a550*/  @P1 FSEL R39, R11, R39, P2 ;  /* 0x000000270b271208 */ /* 0x000fe40001000000 */
[----:B------:R-:W-:Y:S02]  /*a560*/  @P1 SEL R32, R0, R35, P2 ;  /* 0x0000002300201207 */ /* 0x000fe40001000000 */
[----:B------:R-:W-:-:S07]  /*a570*/  @P1 SEL R33, R22, R39, P3 ;  /* 0x0000002716211207 */ /* 0x000fce0001800000 */
.L_x_165:
[----:B------:R-:W-:Y:S05]  /*a580*/  BSYNC.RECONVERGENT B2 ;  /* 0x0000000000027941 */ /* 0x000fea0003800200 */
.L_x_164:
        /* <DEDUP_REMOVED lines=9> */
.L_x_177:
        /* <DEDUP_REMOVED lines=19> */
[----:B------:R-:W-:Y:S01]  /*a750*/  DSETP.MAX.AND P1, P2, R32, R34, PT ;  /* 0x000000222000722a */ /* 0x000fe20003a2f000 */
[----:B------:R-:W-:Y:S02]  /*a760*/  IMAD.MOV.U32 R32, RZ, RZ, R34 ;  /* 0x000000ffff207224 */ /* 0x000fe400078e0022 */
[----:B------:R-:W3:Y:S03]  /*a770*/  LDG.E.64 R34, desc[UR4][R58.64+0x38] ;  /* 0x000038043a227981 */ /* 0x000ee6000c1e1b00 */
        /* <DEDUP_REMOVED lines=13> */
[----:B------:R-:W-:-:S05]  /*a850*/  IMAD.MOV.U32 R22, RZ, RZ, R54 ;  /* 0x000000ffff167224 */ /* 0x000fca00078e0036 */
[----:B------:R-:W-:Y:S02]  /*a860*/  FSEL R57, R55, R53, P1 ;  /* 0x0000003537397208 */ /* 0x000fe40000800000 */
[----:B------:R-:W5:Y:S01]  /*a870*/  LDG.E.64 R54, desc[UR4][R58.64+0x48] ;  /* 0x000048043a367981 */ /* 0x000f62000c1e1b00 */
[----:B------:R-:W-:-:S05]  /*a880*/  IMAD.MOV.U32 R47, RZ, RZ, R52 ;  /* 0x000000ffff2f7224 */ /* 0x000fca00078e0034 */
[----:B------:R-:W-:Y:S02]  /*a890*/  @P2 LOP3.LUT R57, R53, 0x80000, RZ, 0xfc, !PT ;  /* 0x0008000035392812 */ /* 0x000fe400078efcff */
[----:B------:R-:W-:-:S03]  /*a8a0*/  SEL R52, R22, R47, P1 ;  /* 0x0000002f16347207 */ /* 0x000fc60000800000 */
[----:B------:R-:W-:-:S06]  /*a8b0*/  IMAD.MOV.U32 R53, RZ, RZ, R57 ;  /* 0x000000ffff357224 */ /* 0x000fcc00078e0039 */
[----:B------:R-:W-:Y:S01]  /*a8c0*/  DSETP.MAX.AND P1, P2, R52, R50, PT ;  /* 0x000000323400722a */ /* 0x000fe20003a2f000 */
        /* <DEDUP_REMOVED lines=14> */
[----:B------:R-:W-:Y:S02]  /*a9b0*/  IMAD.MOV.U32 R39, RZ, RZ, R57 ;  /* 0x000000ffff277224 */ /* 0x000fe400078e0039 */
[----:B------:R-:W-:-:S04]  /*a9c0*/  IMAD.MOV.U32 R22, RZ, RZ, R38 ;  /* 0x000000ffff167224 */ /* 0x000fc800078e0026 */
[----:B--2---:R-:W-:-:S06]  /*a9d0*/  DSETP.MAX.AND P1, P2, R38, R36, PT ;  /* 0x000000242600722a */ /* 0x004fcc0003a2f000 */
[----:B------:R-:W-:Y:S02]  /*a9e0*/  FSEL R57, R39, R37, P1 ;  /* 0x0000002527397208 */ /* 0x000fe40000800000 */
[----:B------:R-:W2:Y:S01]  /*a9f0*/  LDG.E.64 R38, desc[UR4][R58.64+0x60] ;  /* 0x000060043a267981 */ /* 0x000ea2000c1e1b00 */
[----:B------:R-:W-:-:S05]  /*aa00*/  IMAD.MOV.U32 R47, RZ, RZ, R36 ;  /* 0x000000ffff2f7224 */ /* 0x000fca00078e0024 */
[----:B------:R-:W-:Y:S02]  /*aa10*/  @P2 LOP3.LUT R57, R37, 0x80000, RZ, 0xfc, !PT ;  /* 0x0008000025392812 */ /* 0x000fe400078efcff */
[----:B------:R-:W-:-:S03]  /*aa20*/  SEL R36, R22, R47, P1 ;  /* 0x0000002f16247207 */ /* 0x000fc60000800000 */
[----:B------:R-:W-:Y:S02]  /*aa30*/  IMAD.MOV.U32 R37, RZ, RZ, R57 ;  /* 0x000000ffff257224 */ /* 0x000fe400078e0039 */
[----:B------:R-:W-:Y:S02]  /*aa40*/  IMAD.MOV.U32 R22, RZ, RZ, R36 ;  /* 0x000000ffff167224 */ /* 0x000fe400078e0024 */
[----:B---3--:R-:W-:Y:S02]  /*aa50*/  IMAD.MOV.U32 R47, RZ, RZ, R34 ;  /* 0x000000ffff2f7224 */ /* 0x008fe400078e0022 */
[----:B------:R-:W-:-:S06]  /*aa60*/  DSETP.MAX.AND P1, P2, R36, R34, PT ;  /* 0x000000222400722a */ /* 0x000fcc0003a2f000 */
[----:B------:R-:W-:Y:S02]  /*aa70*/  SEL R34, R22, R47, P1 ;  /* 0x0000002f16227207 */ /* 0x000fe40000800000 */
[----:B------:R-:W-:Y:S02]  /*aa80*/  FSEL R47, R37, R35, P1 ;  /* 0x00000023252f7208 */ /* 0x000fe40000800000 */
[----:B------:R-:W3:Y:S04]  /*aa90*/  LDG.E.64 R36, desc[UR4][R58.64+0x68] ;  /* 0x000068043a247981 */ /* 0x000ee8000c1e1b00 */
[----:B------:R-:W-:-:S05]  /*aaa0*/  @P2 LOP3.LUT R47, R35, 0x80000, RZ, 0xfc, !PT ;  /* 0x00080000232f2812 */ /* 0x000fca00078efcff */
[----:B------:R-:W-:Y:S02]  /*aab0*/  IMAD.MOV.U32 R35, RZ, RZ, R47 ;  /* 0x000000ffff237224 */ /* 0x000fe400078e002f */
[----:B------:R-:W-:Y:S02]  /*aac0*/  IMAD.MOV.U32 R56, RZ, RZ, R34 ;  /* 0x000000ffff387224 */ /* 0x000fe400078e0022 */
[----:B------:R-:W-:Y:S02]  /*aad0*/  IMAD.MOV.U32 R47, RZ, RZ, R35 ;  /* 0x000000ffff2f7224 */ /* 0x000fe400078e0023 */
[----:B----4-:R-:W-:Y:S01]  /*aae0*/  DSETP.MAX.AND P1, P2, R34, R32, PT ;  /* 0x000000202200722a */ /* 0x010fe20003a2f000 */
[----:B------:R-:W4:Y:S01]  /*aaf0*/  LDG.E.64 R34, desc[UR4][R58.64+0x70] ;  /* 0x000070043a227981 */ /* 0x000f22000c1e1b00 */
[----:B------:R-:W-:Y:S02]  /*ab00*/  IMAD.MOV.U32 R57, RZ, RZ, R32 ;  /* 0x000000ffff397224 */ /* 0x000fe400078e0020 */
[----:B------:R-:W-:-:S02]  /*ab10*/  IMAD.MOV.U32 R22, RZ, RZ, R33 ;  /* 0x000000ffff167224 */ /* 0x000fc400078e0021 */
[----:B------:R-:W4:Y:S01]  /*ab20*/  LDG.E.64 R32, desc[UR4][R58.64+0x78] ;  /* 0x000078043a207981 */ /* 0x000f22000c1e1b00 */
[----:B------:R-:W-:Y:S02]  /*ab30*/  SEL R56, R56, R57, P1 ;  /* 0x0000003938387207 */ /* 0x000fe40000800000 */
[----:B------:R-:W-:-:S05]  /*ab40*/  FSEL R57, R47, R22, P1 ;  /* 0x000000162f397208 */ /* 0x000fca0000800000 */
[----:B------:R-:W-:-:S06]  /*ab50*/  @P2 LOP3.LUT R57, R22, 0x80000, RZ, 0xfc, !PT ;  /* 0x0008000016392812 */ /* 0x000fcc00078efcff */
        /* <DEDUP_REMOVED lines=50> */
[----:B------:R-:W-:-:S05]  /*ae80*/  @P2 LOP3.LUT R35, R33, 0x80000, RZ, 0xfc, !PT ;  /* 0x0008000021232812 */ /* 0x000fca00078efcff */
[----:B------:R-:W-:-:S04]  /*ae90*/  IMAD.MOV.U32 R33, RZ, RZ, R35 ;  /* 0x000000ffff217224 */ /* 0x000fc800078e0023 */
[----:B------:R-:W-:Y:S05]  /*aea0*/  @P1 BRA `(.L_x_177) ;  /* 0xfffffff400dc1947 */ /* 0x000fea000383ffff */
.L_x_176:
[----:B------:R-:W-:Y:S05]  /*aeb0*/  BSYNC.RECONVERGENT B3 ;  /* 0x0000000000037941 */ /* 0x000fea0003800200 */
.L_x_175:
        /* <DEDUP_REMOVED lines=27> */
[----:B------:R-:W-:Y:S01]  /*b070*/  IMAD.MOV.U32 R58, RZ, RZ, R52 ;  /* 0x000000ffff3a7224 */ /* 0x000fe200078e0034 */
[----:B------:R-:W-:-:S08]  /*b080*/  FSEL R47, R22, R53, P1 ;  /* 0x00000035162f7208 */ /* 0x000fd00000800000 */
[----:B------:R-:W-:Y:S02]  /*b090*/  @P2 LOP3.LUT R47, R53, 0x80000, RZ, 0xfc, !PT ;  /* 0x00080000352f2812 */ /* 0x000fe400078efcff */
[----:B------:R-:W-:-:S03]  /*b0a0*/  SEL R52, R11, R58, P1 ;  /* 0x0000003a0b347207 */ /* 0x000fc60000800000 */
        /* <DEDUP_REMOVED lines=44> */
.L_x_179:
[----:B------:R-:W-:Y:S05]  /*b370*/  BSYNC.RECONVERGENT B3 ;  /* 0x0000000000037941 */ /* 0x000fea0003800200 */
.L_x_178:
        /* <DEDUP_REMOVED lines=21> */
[----:B------:R-:W-:-:S06]  /*b4d0*/  DSETP.MAX.AND P1, P2, R32, R38, PT ;  /* 0x000000262000722a */ /* 0x000fcc0003a2f000 */
[----:B------:R-:W-:Y:S02]  /*b4e0*/  FSEL R11, R11, R22, P1 ;  /* 0x000000160b0b7208 */ /* 0x000fe40000800000 */
[----:B------:R-:W-:-:S06]  /*b4f0*/  SEL R32, R32, R38, P1 ;  /* 0x0000002620207207 */ /* 0x000fcc0000800000 */
[----:B------:R-:W-:Y:S01]  /*b500*/  @P2 LOP3.LUT R11, R22, 0x80000, RZ, 0xfc, !PT ;  /* 0x00080000160b2812 */ /* 0x000fe200078efcff */
[----:B----4-:R-:W-:-:S04]  /*b510*/  IMAD.MOV.U32 R22, RZ, RZ, R37 ;  /* 0x000000ffff167224 */ /* 0x010fc800078e0025 */
[----:B------:R-:W-:-:S04]  /*b520*/  IMAD.MOV.U32 R33, RZ, RZ, R11 ;  /* 0x000000ffff217224 */ /* 0x000fc800078e000b */
[----:B------:R-:W-:Y:S02]  /*b530*/  IMAD.MOV.U32 R11, RZ, RZ, R33 ;  /* 0x000000ffff0b7224 */ /* 0x000fe400078e0021 */
[----:B------:R-:W-:Y:S01]  /*b540*/  DSETP.MAX.AND P1, P2, R32, R36, PT ;  /* 0x000000242000722a */ /* 0x000fe20003a2f000 */
[----:B-----5:R-:W-:-:S05]  /*b550*/  IMAD.MOV.U32 R37, RZ, RZ, R34 ;  /* 0x000000ffff257224 */ /* 0x020fca00078e0022 */
[----:B------:R-:W-:Y:S02]  /*b560*/  FSEL R11, R11, R22, P1 ;  /* 0x000000160b0b7208 */ /* 0x000fe40000800000 */
[----:B------:R-:W-:-:S06]  /*b570*/  SEL R32, R32, R36, P1 ;  /* 0x0000002420207207 */ /* 0x000fcc0000800000 */
[----:B------:R-:W-:-:S05]  /*b580*/  @P2 LOP3.LUT R11, R22, 0x80000, RZ, 0xfc, !PT ;  /* 0x00080000160b2812 */ /* 0x000fca00078efcff */
[----:B------:R-:W-:-:S04]  /*b590*/  IMAD.MOV.U32 R33, RZ, RZ, R11 ;  /* 0x000000ffff217224 */ /* 0x000fc800078e000b */
[----:B------:R-:W-:Y:S02]  /*b5a0*/  IMAD.MOV.U32 R11, RZ, RZ, R33 ;  /* 0x000000ffff0b7224 */ /* 0x000fe400078e0021 */
[----:B------:R-:W-:-:S06]  /*b5b0*/  DSETP.MAX.AND P1, P2, R32, R34, PT ;  /* 0x000000222000722a */ /* 0x000fcc0003a2f000 */
[----:B------:R-:W-:Y:S02]  /*b5c0*/  FSEL R11, R11, R35, P1 ;  /* 0x000000230b0b7208 */ /* 0x000fe40000800000 */
[----:B------:R-:W-:-:S06]  /*b5d0*/  SEL R32, R32, R37, P1 ;  /* 0x0000002520207207 */ /* 0x000fcc0000800000 */
[----:B------:R-:W-:-:S05]  /*b5e0*/  @P2 LOP3.LUT R11, R35, 0x80000, RZ, 0xfc, !PT ;  /* 0x00080000230b2812 */ /* 0x000fca00078efcff */
[----:B------:R-:W-:-:S07]  /*b5f0*/  IMAD.MOV.U32 R33, RZ, RZ, R11 ;  /* 0x000000ffff217224 */ /* 0x000fce00078e000b */
.L_x_181:
[----:B------:R-:W-:Y:S05]  /*b600*/  BSYNC.RECONVERGENT B3 ;  /* 0x0000000000037941 */ /* 0x000fea0003800200 */
.L_x_180:
        /* <DEDUP_REMOVED lines=8> */
[----:B------:R-:W-:Y:S02]  /*b690*/  FSEL R33, R0, R11, P1 ;  /* 0x0000000b00217208 */ /* 0x000fe40000800000 */
[----:B------:R-:W-:-:S06]  /*b6a0*/  SEL R32, R32, R36, P1 ;  /* 0x0000002420207207 */ /* 0x000fcc0000800000 */
[----:B------:R-:W-:Y:S01]  /*b6b0*/  @P2 LOP3.LUT R33, R11, 0x80000, RZ, 0xfc, !PT ;  /* 0x000800000b212812 */ /* 0x000fe200078efcff */
        /* <DEDUP_REMOVED lines=19> */
.L_x_174:
[----:B------:R-:W-:Y:S05]  /*b7f0*/  BSYNC.RECONVERGENT B2 ;  /* 0x0000000000027941 */ /* 0x000fea0003800200 */
.L_x_173:
        /* <DEDUP_REMOVED lines=19> */
.L_x_183:
[----:B------:R-:W-:Y:S05]  /*b930*/  BSYNC.RECONVERGENT B2 ;  /* 0x0000000000027941 */ /* 0x000fea0003800200 */
.L_x_182:
[----:B------:R-:W-:Y:S02]  /*b940*/  FSEL R30, R56, RZ, P2 ;  /* 0x000000ff381e7208 */ /* 0x000fe40001000000 */
[----:B------:R-:W-:-:S06]  /*b950*/  FSEL R31, R57, RZ, P2 ;  /* 0x000000ff391f7208 */ /* 0x000fcc0001000000 */
[----:B------:R-:W-:Y:S01]  /*b960*/  DFMA R48, R60, R30, R48 ;  /* 0x0000001e3c30722b */ /* 0x000fe20000000030 */
[----:B------:R-:W-:Y:S10]  /*b970*/  @!P4 BRA `(.L_x_184) ;  /* 0xffffffc4009cc947 */ /* 0x000ff4000383ffff */
.L_x_127:
[----:B------:R-:W-:Y:S05]  /*b980*/  BSYNC.RECONVERGENT B1 ;  /* 0x0000000000017941 */ /* 0x000fea0003800200 */
.L_x_125:
[----:B-----5:R-:W-:Y:S01]  /*b990*/  VIADDMNMX R11, R26, 0x1, R25, !PT ;  /* 0x000000011a0b7846 */ /* 0x020fe20007800119 */
[----:B------:R-:W-:Y:S01]  /*b9a0*/  BSSY.RECONVERGENT B1, `(.L_x_185) ;  /* 0x00003a9000017945 */ /* 0x000fe20003800200 */
[----:B0-----:R-:W-:Y:S01]  /*b9b0*/  VIADDMNMX R15, R24, 0x1, R23, !PT ;  /* 0x00000001180f7846 */ /* 0x001fe20007800117 */
[----:B------:R-:W-:Y:S02]  /*b9c0*/  IMAD.MOV.U32 R22, RZ, RZ, R5 ;  /* 0x000000ffff167224 */ /* 0x000fe400078e0005 */
[----:B------:R-:W-:Y:S02]  /*b9d0*/  IMAD.IADD R17, R11, 0x1, -R26 ;  /* 0x000000010b117824 */ /* 0x000fe400078e0a1a */
[----:B------:R-:W-:Y:S02]  /*b9e0*/  IMAD.IADD R12, R15, 0x1, -R24 ;  /* 0x000000010f0c7824 */ /* 0x000fe400078e0a18 */
[----:B------:R-:W-:Y:S01]  /*b9f0*/  IMAD.IADD R20, R26, 0x1, -R11 ;  /* 0x000000011a147824 */ /* 0x000fe200078e0a0b */
[C---:B------:R-:W-:Y:S01]  /*ba00*/  LOP3.LUT R21, R17.reuse, 0xf, RZ, 0xc0, !PT ;  /* 0x0000000f11157812 */ /* 0x040fe200078ec0ff */
[----:B------:R-:W-:Y:S01]  /*ba10*/  IMAD.IADD R15, R24, 0x1, -R15 ;  /* 0x00000001180f7824 */ /* 0x000fe200078e0a0f */
[----:B------:R-:W-:-:S02]  /*ba20*/  LOP3.LUT R19, R17, 0xfffffff0, RZ, 0xc0, !PT ;  /* 0xfffffff011137812 */ /* 0x000fc400078ec0ff */
[C---:B------:R-:W-:Y:S02]  /*ba30*/  LOP3.LUT R18, R17.reuse, 0x7, RZ, 0xc0, !PT ;  /* 0x0000000711127812 */ /* 0x040fe400078ec0ff */
[C---:B------:R-:W-:Y:S02]  /*ba40*/  LOP3.LUT R16, R12.reuse, 0xf, RZ, 0xc0, !PT ;  /* 0x0000000f0c107812 */ /* 0x040fe400078ec0ff */
[C---:B------:R-:W-:Y:S02]  /*ba50*/  LOP3.LUT R14, R12.reuse, 0xfffffff0, RZ, 0xc0, !PT ;  /* 0xfffffff00c0e7812 */ /* 0x040fe400078ec0ff */
[C---:B------:R-:W-:Y:S02]  /*ba60*/  LOP3.LUT R13, R12.reuse, 0x7, RZ, 0xc0, !PT ;  /* 0x000000070c0d7812 */ /* 0x040fe400078ec0ff */
[----:B------:R-:W-:Y:S02]  /*ba70*/  LOP3.LUT R17, R17, 0x3, RZ, 0xc0, !PT ;  /* 0x0000000311117812 */ /* 0x000fe400078ec0ff */
[----:B------:R-:W-:-:S07]  /*ba80*/  LOP3.LUT R12, R12, 0x3, RZ, 0xc0, !PT ;  /* 0x000000030c0c7812 */ /* 0x000fce00078ec0ff */
.L_x_242:
[----:B------:R-:W0:Y:S02]  /*ba90*/  LDC.64 R30, c[0x0][0x3a8] ;  /* 0x0000ea00ff1e7b82 */ /* 0x000e240000000a00 */
[----:B0-----:R-:W-:-:S05]  /*baa0*/  IMAD.WIDE R30, R22, 0x4, R30 ;  /* 0x00000004161e7825 */ /* 0x001fca00078e021e */
[----:B------:R0:W5:Y:S01]  /*bab0*/  LDG.E R11, desc[UR4][R30.64] ;  /* 0x000000041e0b7981 */ /* 0x000162000c1e1900 */
[----:B------:R-:W-:Y:S01]  /*bac0*/  ISETP.GE.AND P0, PT, R3, R4, PT ;  /* 0x000000040300720c */ /* 0x000fe20003f06270 */
[----:B------:R-:W-:Y:S01]  /*bad0*/  VIADD R22, R22, 0x1 ;  /* 0x0000000116167836 */ /* 0x000fe20000000000 */
[----:B------:R-:W-:Y:S01]  /*bae0*/  BSSY.RECONVERGENT B2, `(.L_x_186) ;  /* 0x0000015000027945 */ /* 0x000fe20003800200 */
[----:B------:R-:W-:-:S03]  /*baf0*/  CS2R R32, SRZ ;  /* 0x0000000000207805 */ /* 0x000fc6000001ff00 */
[----:B------:R-:W-:-:S07]  /*bb00*/  ISETP.GE.AND P4, PT, R22, R46, PT ;  /* 0x0000002e1600720c */ /* 0x000fce0003f86270 */
[----:B0-----:R-:W-:Y:S06]  /*bb10*/  @P0 BRA `(.L_x_187) ;  /* 0x0000000000440947 */ /* 0x001fec0003800000 */
[----:B------:R-:W0:Y:S01]  /*bb20*/  LDC.64 R30, c[0x0][0x390] ;  /* 0x0000e400ff1e7b82 */ /* 0x000e220000000a00 */
[----:B------:R-:W-:-:S04]  /*bb30*/  IMAD.MOV.U32 R35, RZ, RZ, R3 ;  /* 0x000000ffff237224 */ /* 0x000fc800078e0003 */
[----:B0-----:R-:W-:-:S06]  /*bb40*/  IMAD.WIDE R30, R35, 0x4, R30 ;  /* 0x00000004231e7825 */ /* 0x001fcc00078e021e */
[----:B------:R-:W2:Y:S02]  /*bb50*/  LDG.E R30, desc[UR4][R30.64] ;  /* 0x000000041e1e7981 */ /* 0x000ea4000c1e1900 */
[----:B--2--5:R-:W-:-:S13]  /*bb60*/  ISETP.NE.AND P1, PT, R30, R11, PT ;  /* 0x0000000b1e00720c */ /* 0x024fda0003f25270 */
[----:B------:R-:W-:Y:S05]  /*bb70*/  @!P1 BRA `(.L_x_188) ;  /* 0x0000000000209947 */ /* 0x000fea0003800000 */
.L_x_189:
        /* <DEDUP_REMOVED lines=8> */
.L_x_188:
[----:B------:R-:W0:Y:S02]  /*bc00*/  LDC.64 R30, c[0x0][0x398] ;  /* 0x0000e600ff1e7b82 */ /* 0x000e240000000a00 */
[----:B0-----:R-:W-:-:S05]  /*bc10*/  IMAD.WIDE R30, R35, 0x8, R30 ;  /* 0x00000008231e7825 */ /* 0x001fca00078e021e */
[----:B------:R0:W5:Y:S02]  /*bc20*/  LDG.E.64 R32, desc[UR4][R30.64] ;  /* 0x000000041e207981 */ /* 0x000164000c1e1b00 */
.L_x_187:
[----:B------:R-:W-:Y:S05]  /*bc30*/  BSYNC.RECONVERGENT B2 ;  /* 0x0000000000027941 */ /* 0x000fea0003800200 */
.L_x_186:
[----:B0-----:R-:W0:Y:S02]  /*bc40*/  LDC.64 R30, c[0x0][0x3a8] ;  /* 0x0000ea00ff1e7b82 */ /* 0x001e240000000a00 */
[----:B0-----:R-:W-:-:S06]  /*bc50*/  IMAD.WIDE R30, R5, 0x4, R30 ;  /* 0x00000004051e7825 */ /* 0x001fcc00078e021e */
[----:B------:R-:W2:Y:S01]  /*bc60*/  LDG.E R30, desc[UR4][R30.64] ;  /* 0x000000041e1e7981 */ /* 0x000ea2000c1e1900 */
[----:B------:R-:W-:Y:S01]  /*bc70*/  BSSY.RECONVERGENT B2, `(.L_x_190) ;  /* 0x0000010000027945 */ /* 0x000fe20003800200 */
[----:B------:R-:W-:Y:S01]  /*bc80*/  IMAD.MOV.U32 R35, RZ, RZ, R5 ;  /* 0x000000ffff237224 */ /* 0x000fe200078e0005 */
[----:B--2--5:R-:W-:-:S13]  /*bc90*/  ISETP.NE.AND P1, PT, R30, R11, PT ;  /* 0x0000000b1e00720c */ /* 0x024fda0003f25270 */
[----:B------:R-:W-:Y:S05]  /*bca0*/  @!P1 BRA `(.L_x_191) ;  /* 0x0000000000249947 */ /* 0x000fea0003800000 */
.L_x_193:
        /* <DEDUP_REMOVED lines=9> */
.L_x_191:
[----:B------:R-:W0:Y:S02]  /*bd40*/  LDC.64 R30, c[0x0][0x3b0] ;  /* 0x0000ec00ff1e7b82 */ /* 0x000e240000000a00 */
[----:B0-----:R-:W-:-:S06]  /*bd50*/  IMAD.WIDE R30, R35, 0x8, R30 ;  /* 0x00000008231e7825 */ /* 0x001fcc00078e021e */
[----:B------:R-:W5:Y:S02]  /*bd60*/  LDG.E.64 R30, desc[UR4][R30.64] ;  /* 0x000000041e1e7981 */ /* 0x000f64000c1e1b00 */
.L_x_192:
[----:B------:R-:W-:Y:S05]  /*bd70*/  BSYNC.RECONVERGENT B2 ;  /* 0x0000000000027941 */ /* 0x000fea0003800200 */
.L_x_190:
[----:B------:R-:W-:Y:S01]  /*bd80*/  BSSY.RECONVERGENT B2, `(.L_x_194) ;  /* 0x000006a000027945 */ /* 0x000fe20003800200 */
[----:B-----5:R-:W-:Y:S01]  /*bd90*/  DADD R30, R30, R32 ;  /* 0x000000001e1e7229 */ /* 0x020fe20000000020 */
        /* <DEDUP_REMOVED lines=11> */
.L_x_198:
        /* <DEDUP_REMOVED lines=38> */
.L_x_197:
[----:B------:R-:W-:Y:S05]  /*c0b0*/  BSYNC.RECONVERGENT B3 ;  /* 0x0000000000037941 */ /* 0x000fea0003800200 */
.L_x_196:
        /* <DEDUP_REMOVED lines=24> */
.L_x_200:
[----:B------:R-:W-:Y:S05]  /*c240*/  BSYNC.RECONVERGENT B3 ;  /* 0x0000000000037941 */ /* 0x000fea0003800200 */
.L_x_199:
        /* <DEDUP_REMOVED lines=16> */
.L_x_202:
[----:B------:R-:W-:Y:S05]  /*c350*/  BSYNC.RECONVERGENT B3 ;  /* 0x0000000000037941 */ /* 0x000fea0003800200 */
.L_x_201:
        /* <DEDUP_REMOVED lines=12> */
.L_x_195:
[----:B------:R-:W-:Y:S05]  /*c420*/  BSYNC.RECONVERGENT B2 ;  /* 0x0000000000027941 */ /* 0x000fea0003800200 */
.L_x_194:
[----:B------:R-:W-:Y:S01]  /*c430*/  ISETP.GT.U32.AND P0, PT, R43, -0x10, PT ;  /* 0xfffffff02b00780c */ /* 0x000fe20003f04070 */
[----:B------:R-:W-:Y:S01]  /*c440*/  BSSY.RECONVERGENT B2, `(.L_x_203) ;  /* 0x000002c000027945 */ /* 0x000fe20003800200 */
[----:B------:R-:W-:Y:S01]  /*c450*/  ISETP.NE.AND P1, PT, R44, RZ, PT ;  /* 0x000000ff2c00720c */ /* 0x000fe20003f25270 */
[----:B------:R-:W-:-:S10]  /*c460*/  IMAD.MOV.U32 R0, RZ, RZ, R5 ;  /* 0x000000ffff007224 */ /* 0x000fd400078e0005 */
[----:B------:R-:W-:Y:S05]  /*c470*/  @P0 BRA `(.L_x_204) ;  /* 0x0000000000a00947 */ /* 0x000fea0003800000 */
[----:B------:R-:W-:Y:S02]  /*c480*/  IMAD.MOV.U32 R45, RZ, RZ, RZ ;  /* 0x000000ffff2d7224 */ /* 0x000fe400078e00ff */
[----:B------:R-:W-:-:S07]  /*c490*/  IMAD.MOV.U32 R0, RZ, RZ, R5 ;  /* 0x000000ffff007224 */ /* 0x000fce00078e0005 */
.L_x_205:
        /* <DEDUP_REMOVED lines=38> */
.L_x_204:
[----:B------:R-:W-:Y:S05]  /*c700*/  BSYNC.RECONVERGENT B2 ;  /* 0x0000000000027941 */ /* 0x000fea0003800200 */
.L_x_203:
        /* <DEDUP_REMOVED lines=25> */
.L_x_209:
[----:B------:R-:W-:Y:S05]  /*c8a0*/  BSYNC.RECONVERGENT B3 ;  /* 0x0000000000037941 */ /* 0x000fea0003800200 */
.L_x_208:
        /* <DEDUP_REMOVED lines=16> */
.L_x_211:
[----:B------:R-:W-:Y:S05]  /*c9b0*/  BSYNC.RECONVERGENT B3 ;  /* 0x0000000000037941 */ /* 0x000fea0003800200 */
.L_x_210:
        /* <DEDUP_REMOVED lines=12> */
.L_x_207:
[----:B------:R-:W-:Y:S05]  /*ca80*/  BSYNC.RECONVERGENT B2 ;  /* 0x0000000000027941 */ /* 0x000fea0003800200 */
.L_x_206:
        /* <DEDUP_REMOVED lines=21> */
.L_x_213:
[----:B------:R-:W-:Y:S05]  /*cbe0*/  BSYNC.RECONVERGENT B2 ;  /* 0x0000000000027941 */ /* 0x000fea0003800200 */
.L_x_212:
        /* <DEDUP_REMOVED lines=11> */
.L_x_217:
        /* <DEDUP_REMOVED lines=8> */
.L_x_216:
[----:B------:R-:W0:Y:S02]  /*cd20*/  LDC.64 R30, c[0x0][0x398] ;  /* 0x0000e600ff1e7b82 */ /* 0x000e240000000a00 */
[----:B0-----:R-:W-:-:S05]  /*cd30*/  IMAD.WIDE R30, R33, 0x8, R30 ;  /* 0x00000008211e7825 */ /* 0x001fca00078e021e */
[----:B------:R0:W5:Y:S02]  /*cd40*/  LDG.E.64 R34, desc[UR4][R30.64] ;  /* 0x000000041e227981 */ /* 0x000164000c1e1b00 */
.L_x_215:
[----:B------:R-:W-:Y:S05]  /*cd50*/  BSYNC.RECONVERGENT B2 ;  /* 0x0000000000027941 */ /* 0x000fea0003800200 */
.L_x_214:
        /* <DEDUP_REMOVED lines=10> */
.L_x_221:
        /* <DEDUP_REMOVED lines=8> */
.L_x_220:
[----:B------:R-:W0:Y:S02]  /*ce80*/  LDC.64 R30, c[0x0][0x3b0] ;  /* 0x0000ec00ff1e7b82 */ /* 0x000e240000000a00 */
[----:B0-----:R-:W-:-:S05]  /*ce90*/  IMAD.WIDE R30, R37, 0x8, R30 ;  /* 0x00000008251e7825 */ /* 0x001fca00078e021e */
[----:B------:R1:W5:Y:S02]  /*cea0*/  LDG.E.64 R32, desc[UR4][R30.64] ;  /* 0x000000041e207981 */ /* 0x000364000c1e1b00 */
.L_x_219:
[----:B------:R-:W-:Y:S05]  /*ceb0*/  BSYNC.RECONVERGENT B2 ;  /* 0x0000000000027941 */ /* 0x000fea0003800200 */
.L_x_218:
        /* <DEDUP_REMOVED lines=13> */
.L_x_226:
        /* <DEDUP_REMOVED lines=128> */
.L_x_225:
[----:B------:R-:W-:Y:S05]  /*d790*/  BSYNC.RECONVERGENT B3 ;  /* 0x0000000000037941 */ /* 0x000fea0003800200 */
.L_x_224:
        /* <DEDUP_REMOVED lines=19> */
[----:B------:R-:W2:Y:S01]  /*d8d0*/  LDG.E.64 R54, desc[UR4][R56.64+0x38] ;  /* 0x0000380438367981 */ /* 0x000ea2000c1e1b00 */
[----:B------:R-:W-:Y:S02]  /*d8e0*/  SEL R58, R58, R45, P2 ;  /* 0x0000002d3a3a7207 */ /* 0x000fe40001000000 */
[----:B------:R-:W-:-:S05]  /*d8f0*/  FSEL R59, R11, R47, P2 ;  /* 0x0000002f0b3b7208 */ /* 0x000fca0001000000 */
[----:B------:R-:W-:-:S06]  /*d900*/  @P3 LOP3.LUT R59, R47, 0x80000, RZ, 0xfc, !PT ;  /* 0x000800002f3b3812 */ /* 0x000fcc00078efcff */
[----:B---3--:R-:W-:Y:S01]  /*d910*/  DSETP.MAX.AND P2, P3, R58, R52, PT ;  /* 0x000000343a00722a */ /* 0x008fe20003b4f000 */
[----:B------:R-:W-:Y:S02]  /*d920*/  IMAD.MOV.U32 R11, RZ, RZ, R58 ;  /* 0x000000ffff0b7224 */ /* 0x000fe400078e003a */
        /* <DEDUP_REMOVED lines=47> */
.L_x_228:
[----:B------:R-:W-:Y:S05]  /*dc20*/  BSYNC.RECONVERGENT B3 ;  /* 0x0000000000037941 */ /* 0x000fea0003800200 */
.L_x_227:
        /* <DEDUP_REMOVED lines=36> */
.L_x_230:
[----:B------:R-:W-:Y:S05]  /*de70*/  BSYNC.RECONVERGENT B3 ;  /* 0x0000000000037941 */ /* 0x000fea0003800200 */
.L_x_229:
        /* <DEDUP_REMOVED lines=29> */
.L_x_223:
[----:B------:R-:W-:Y:S05]  /*e050*/  BSYNC.RECONVERGENT B2 ;  /* 0x0000000000027941 */ /* 0x000fea0003800200 */
.L_x_222:
        /* <DEDUP_REMOVED lines=9> */
.L_x_235:
        /* <DEDUP_REMOVED lines=33> */
[----:B------:R-:W-:Y:S02]  /*e300*/  IMAD.MOV.U32 R55, RZ, RZ, R45 ;  /* 0x000000ffff377224 */ /* 0x000fe400078e002d */
[----:B------:R-:W-:-:S04]  /*e310*/  IMAD.MOV.U32 R45, RZ, RZ, R54 ;  /* 0x000000ffff2d7224 */ /* 0x000fc800078e0036 */
[----:B-----5:R-:W-:Y:S01]  /*e320*/  DSETP.MAX.AND P1, P2, R54, R52, PT ;  /* 0x000000343600722a */ /* 0x020fe20003a2f000 */
[----:B------:R-:W-:-:S05]  /*e330*/  IMAD.MOV.U32 R54, RZ, RZ, R52 ;  /* 0x000000ffff367224 */ /* 0x000fca00078e0034 */
[----:B------:R-:W-:Y:S02]  /*e340*/  FSEL R47, R55, R53, P1 ;  /* 0x00000035372f7208 */ /* 0x000fe40000800000 */
[----:B------:R-:W-:Y:S02]  /*e350*/  SEL R52, R45, R54, P1 ;  /* 0x000000362d347207 */ /* 0x000fe40000800000 */
[----:B------:R-:W5:Y:S04]  /*e360*/  LDG.E.64 R54, desc[UR4][R58.64+0x48] ;  /* 0x000048043a367981 */ /* 0x000f68000c1e1b00 */
[----:B------:R-:W-:-:S05]  /*e370*/  @P2 LOP3.LUT R47, R53, 0x80000, RZ, 0xfc, !PT ;  /* 0x00080000352f2812 */ /* 0x000fca00078efcff */
[----:B------:R-:W-:Y:S02]  /*e380*/  IMAD.MOV.U32 R53, RZ, RZ, R47 ;  /* 0x000000ffff357224 */ /* 0x000fe400078e002f */
[----:B------:R-:W-:-:S04]  /*e390*/  IMAD.MOV.U32 R45, RZ, RZ, R52 ;  /* 0x000000ffff2d7224 */ /* 0x000fc800078e0034 */
[----:B------:R-:W-:Y:S01]  /*e3a0*/  DSETP.MAX.AND P1, P2, R52, R50, PT ;  /* 0x000000323400722a */ /* 0x000fe20003a2f000 */
        /* <DEDUP_REMOVED lines=15> */
[----:B--2---:R-:W-:Y:S01]  /*e4a0*/  DSETP.MAX.AND P1, P2, R38, R36, PT ;  /* 0x000000242600722a */ /* 0x004fe20003a2f000 */
[----:B------:R-:W-:-:S05]  /*e4b0*/  IMAD.MOV.U32 R38, RZ, RZ, R36 ;  /* 0x000000ffff267224 */ /* 0x000fca00078e0024 */
[----:B------:R-:W-:Y:S02]  /*e4c0*/  FSEL R47, R39, R37, P1 ;  /* 0x00000025272f7208 */ /* 0x000fe40000800000 */
[----:B------:R-:W-:Y:S02]  /*e4d0*/  SEL R36, R45, R38, P1 ;  /* 0x000000262d247207 */ /* 0x000fe40000800000 */
[----:B------:R-:W2:Y:S04]  /*e4e0*/  LDG.E.64 R38, desc[UR4][R58.64+0x60] ;  /* 0x000060043a267981 */ /* 0x000ea8000c1e1b00 */
[----:B------:R-:W-:-:S05]  /*e4f0*/  @P2 LOP3.LUT R47, R37, 0x80000, RZ, 0xfc, !PT ;  /* 0x00080000252f2812 */ /* 0x000fca00078efcff */
[----:B------:R-:W-:Y:S02]  /*e500*/  IMAD.MOV.U32 R37, RZ, RZ, R47 ;  /* 0x000000ffff257224 */ /* 0x000fe400078e002f */
[----:B------:R-:W-:-:S04]  /*e510*/  IMAD.MOV.U32 R45, RZ, RZ, R36 ;  /* 0x000000ffff2d7224 */ /* 0x000fc800078e0024 */
[----:B---3--:R-:W-:Y:S01]  /*e520*/  DSETP.MAX.AND P1, P2, R36, R34, PT ;  /* 0x000000222400722a */ /* 0x008fe20003a2f000 */
[----:B------:R-:W-:-:S05]  /*e530*/  IMAD.MOV.U32 R36, RZ, RZ, R34 ;  /* 0x000000ffff247224 */ /* 0x000fca00078e0022 */
        /* <DEDUP_REMOVED lines=68> */
.L_x_234:
[----:B------:R-:W-:Y:S05]  /*e980*/  BSYNC.RECONVERGENT B3 ;  /* 0x0000000000037941 */ /* 0x000fea0003800200 */
.L_x_233:
        /* <DEDUP_REMOVED lines=32> */
[----:B------:R-:W-:-:S05]  /*eb90*/  IMAD.MOV.U32 R52, RZ, RZ, R51 ;  /* 0x000000ffff347224 */ /* 0x000fca00078e0033 */
[----:B------:R-:W-:-:S06]  /*eba0*/  FSEL R53, R53, R52, P1 ;  /* 0x0000003435357208 */ /* 0x000fcc0000800000 */
[----:B------:R-:W-:Y:S02]  /*ebb0*/  @P2 LOP3.LUT R53, R52, 0x80000, RZ, 0xfc, !PT ;  /* 0x0008000034352812 */ /* 0x000fe400078efcff */
[----:B------:R-:W-:-:S03]  /*ebc0*/  SEL R50, R11, R50, P1 ;  /* 0x000000320b327207 */ /* 0x000fc60000800000 */
        /* <DEDUP_REMOVED lines=37> */
.L_x_237:
[----:B------:R-:W-:Y:S05]  /*ee20*/  BSYNC.RECONVERGENT B3 ;  /* 0x0000000000037941 */ /* 0x000fea0003800200 */
.L_x_236:
        /* <DEDUP_REMOVED lines=16> */
[----:B------:R-:W-:Y:S01]  /*ef30*/  SEL R32, R32, R50, P1 ;  /* 0x0000003220207207 */ /* 0x000fe20000800000 */
[----:B---3--:R-:W-:-:S05]  /*ef40*/  IMAD.MOV.U32 R50, RZ, RZ, R39 ;  /* 0x000000ffff327224 */ /* 0x008fca00078e0027 */
[----:B------:R-:W-:-:S05]  /*ef50*/  @P2 LOP3.LUT R11, R54, 0x80000, RZ, 0xfc, !PT ;  /* 0x00080000360b2812 */ /* 0x000fca00078efcff */
[----:B------:R-:W-:-:S04]  /*ef60*/  IMAD.MOV.U32 R33, RZ, RZ, R11 ;  /* 0x000000ffff217224 */ /* 0x000fc800078e000b */
[----:B------:R-:W-:Y:S02]  /*ef70*/  IMAD.MOV.U32 R11, RZ, RZ, R33 ;  /* 0x000000ffff0b7224 */ /* 0x000fe400078e0021 */
[----:B------:R-:W-:-:S06]  /*ef80*/  DSETP.MAX.AND P1, P2, R32, R38, PT ;  /* 0x000000262000722a */ /* 0x000fcc0003a2f000 */
[----:B------:R-:W-:Y:S02]  /*ef90*/  FSEL R11, R11, R50, P1 ;  /* 0x000000320b0b7208 */ /* 0x000fe40000800000 */
[----:B------:R-:W-:Y:S01]  /*efa0*/  SEL R32, R32, R38, P1 ;  /* 0x0000002620207207 */ /* 0x000fe20000800000 */
[----:B----4-:R-:W-:-:S05]  /*efb0*/  IMAD.MOV.U32 R38, RZ, RZ, R37 ;  /* 0x000000ffff267224 */ /* 0x010fca00078e0025 */
        /* <DEDUP_REMOVED lines=15> */
.L_x_239:
[----:B------:R-:W-:Y:S05]  /*f0b0*/  BSYNC.RECONVERGENT B3 ;  /* 0x0000000000037941 */ /* 0x000fea0003800200 */
.L_x_238:
        /* <DEDUP_REMOVED lines=30> */
.L_x_232:
[----:B------:R-:W-:Y:S05]  /*f2a0*/  BSYNC.RECONVERGENT B2 ;  /* 0x0000000000027941 */ /* 0x000fea0003800200 */
.L_x_231:
        /* <DEDUP_REMOVED lines=19> */
.L_x_241:
[----:B------:R-:W-:Y:S05]  /*f3e0*/  BSYNC.RECONVERGENT B2 ;  /* 0x0000000000027941 */ /* 0x000fea0003800200 */
.L_x_240:
[----:B------:R-:W-:Y:S02]  /*f3f0*/  FSEL R30, R56, RZ, P2 ;  /* 0x000000ff381e7208 */ /* 0x000fe40001000000 */
[----:B------:R-:W-:-:S06]  /*f400*/  FSEL R31, R57, RZ, P2 ;  /* 0x000000ff391f7208 */ /* 0x000fcc0001000000 */
[----:B------:R-:W-:Y:S01]  /*f410*/  DFMA R48, R60, R30, R48 ;  /* 0x0000001e3c30722b */ /* 0x000fe20000000030 */
[----:B------:R-:W-:Y:S10]  /*f420*/  @!P4 BRA `(.L_x_242) ;  /* 0xffffffc40098c947 */ /* 0x000ff4000383ffff */
[----:B------:R-:W-:Y:S05]  /*f430*/  BSYNC.RECONVERGENT B1 ;  /* 0x0000000000017941 */ /* 0x000fea0003800200 */
.L_x_185:
[----:B------:R-:W-:-:S08]  /*f440*/  DADD R48, -R48, 1 ;  /* 0x3ff0000030307429 */ /* 0x000fd00000000100 */
[----:B------:R-:W-:Y:S01]  /*f450*/  DADD R28, R48, R28 ;  /* 0x00000000301c7229 */ /* 0x000fe2000000001c */
[----:B------:R-:W-:Y:S10]  /*f460*/  @!P5 BRA `(.L_x_243) ;  /* 0xffffff880038d947 */ /* 0x000ff4000383ffff */
.L_x_124:
[----:B------:R-:W-:Y:S05]  /*f470*/  BSYNC.RECONVERGENT B0 ;  /* 0x0000000000007941 */ /* 0x000fea0003800200 */
.L_x_123:
[----:B------:R-:W0:Y:S01]  /*f480*/  LDC.64 R6, c[0x0][0x3c0] ;  /* 0x0000f000ff067b82 */ /* 0x000e220000000a00 */
[----:B------:R-:W-:Y:S02]  /*f490*/  FSEL R4, R28, RZ, P6 ;  /* 0x000000ff1c047208 */ /* 0x000fe40003000000 */
[----:B------:R-:W-:Y:S01]  /*f4a0*/  FSEL R5, R29, +QNAN , P6 ;  /* 0x7ff800001d057808 */ /* 0x000fe20003000000 */
[----:B0-----:R-:W-:-:S05]  /*f4b0*/  IMAD.WIDE R2, R2, 0x8, R6 ;  /* 0x0000000802027825 */ /* 0x001fca00078e0206 */
[----:B------:R-:W-:Y:S01]  /*f4c0*/  STG.E.64 desc[UR4][R2.64], R4 ;  /* 0x0000000402007986 */ /* 0x000fe2000c101b04 */
[----:B------:R-:W-:Y:S05]  /*f4d0*/  EXIT ;  /* 0x000000000000794d */ /* 0x000fea0003800000 */
        .weak           $__internal_0_$__cuda_sm20_div_rn_f64_full
        .type           $__internal_0_$__cuda_sm20_div_rn_f64_full,@function
        .size           $__internal_0_$__cuda_sm20_div_rn_f64_full,(.L_x_271 - $__internal_0_$__cuda_sm20_div_rn_f64_full)
$__internal_0_$__cuda_sm20_div_rn_f64_full:
[C---:B------:R-:W-:Y:S01]  /*f4e0*/  FSETP.GEU.AND P0, PT, |R31|.reuse, 1.469367938527859385e-39, PT ;  /* 0x001000001f00780b */ /* 0x040fe20003f0e200 */
[----:B------:R-:W-:Y:S01]  /*f4f0*/  IMAD.MOV.U32 R51, RZ, RZ, 0x1ca00000 ;  /* 0x1ca00000ff337424 */ /* 0x000fe200078e00ff */
[----:B------:R-:W-:Y:S01]  /*f500*/  LOP3.LUT R52, R31, 0x7ff00000, RZ, 0xc0, !PT ;  /* 0x7ff000001f347812 */ /* 0x000fe200078ec0ff */
[----:B------:R-:W-:Y:S01]  /*f510*/  IMAD.MOV.U32 R32, RZ, RZ, R34 ;  /* 0x000000ffff207224 */ /* 0x000fe200078e0022 */
[----:B------:R-:W-:Y:S01]  /*f520*/  LOP3.LUT R54, R33, 0x7ff00000, RZ, 0xc0, !PT ;  /* 0x7ff0000021367812 */ /* 0x000fe200078ec0ff */
[----:B------:R-:W-:Y:S01]  /*f530*/  IMAD.MOV.U32 R58, RZ, RZ, 0x1 ;  /* 0x00000001ff3a7424 */ /* 0x000fe200078e00ff */
[----:B------:R-:W-:Y:S01]  /*f540*/  BSSY.RECONVERGENT B4, `(.L_x_244) ;  /* 0x0000051000047945 */ /* 0x000fe20003800200 */
[----:B------:R-:W-:-:S06]  /*f550*/  IMAD.MOV.U32 R53, RZ, RZ, R52 ;  /* 0x000000ffff357224 */ /* 0x000fcc00078e0034 */
[----:B------:R-:W-:Y:S01]  /*f560*/  @!P0 LOP3.LUT R35, R33, 0x7ff00000, RZ, 0xc0, !PT ;  /* 0x7ff0000021238812 */ /* 0x000fe200078ec0ff */
[----:B------:R-:W-:-:S03]  /*f570*/  @!P0 IMAD.MOV.U32 R38, RZ, RZ, RZ ;  /* 0x000000ffff268224 */ /* 0x000fc600078e00ff */
[C---:B------:R-:W-:Y:S02]  /*f580*/  @!P0 ISETP.GE.U32.AND P1, PT, R52.reuse, R35, PT ;  /* 0x000000233400820c */ /* 0x040fe40003f26070 */
[----:B------:R-:W-:Y:S02]  /*f590*/  LOP3.LUT R35, R33, 0x800fffff, RZ, 0xc0, !PT ;  /* 0x800fffff21237812 */ /* 0x000fe400078ec0ff */
[----:B------:R-:W-:Y:S02]  /*f5a0*/  @!P0 SEL R39, R51, 0x63400000, !P1 ;  /* 0x6340000033278807 */ /* 0x000fe40004800000 */
[----:B------:R-:W-:Y:S02]  /*f5b0*/  ISETP.GE.U32.AND P1, PT, R52, R54, PT ;  /* 0x000000363400720c */ /* 0x000fe40003f26070 */
[----:B------:R-:W-:Y:S02]  /*f5c0*/  LOP3.LUT R35, R35, 0x3ff00000, RZ, 0xfc, !PT ;  /* 0x3ff0000023237812 */ /* 0x000fe400078efcff */
[----:B------:R-:W-:-:S02]  /*f5d0*/  SEL R37, R51, 0x63400000, !P1 ;  /* 0x6340000033257807 */ /* 0x000fc40004800000 */
[----:B------:R-:W-:Y:S02]  /*f5e0*/  FSETP.GEU.AND P1, PT, |R33|, 1.469367938527859385e-39, PT ;  /* 0x001000002100780b */ /* 0x000fe40003f2e200 */
[--C-:B------:R-:W-:Y:S02]  /*f5f0*/  @!P0 LOP3.LUT R36, R39, 0x80000000, R31.reuse, 0xf8, !PT ;  /* 0x8000000027248812 */ /* 0x100fe400078ef81f */
[----:B------:R-:W-:Y:S02]  /*f600*/  LOP3.LUT R37, R37, 0x800fffff, R31, 0xf8, !PT ;  /* 0x800fffff25257812 */ /* 0x000fe400078ef81f */
[----:B------:R-:W-:Y:S01]  /*f610*/  @!P0 LOP3.LUT R39, R36, 0x100000, RZ, 0xfc, !PT ;  /* 0x0010000024278812 */ /* 0x000fe200078efcff */
[----:B------:R-:W-:-:S06]  /*f620*/  IMAD.MOV.U32 R36, RZ, RZ, R30 ;  /* 0x000000ffff247224 */ /* 0x000fcc00078e001e */
[----:B------:R-:W-:Y:S02]  /*f630*/  @!P1 DMUL R34, R32, 8.98846567431157953865e+307 ;  /* 0x7fe0000020229828 */ /* 0x000fe40000000000 */
[----:B------:R-:W-:-:S04]  /*f640*/  @!P0 DFMA R36, R36, 2, -R38 ;  /* 0x400000002424882b */ /* 0x000fc80000000826 */
[----:B------:R-:W0:Y:S04]  /*f650*/  MUFU.RCP64H R59, R35 ;  /* 0x00000023003b7308 */ /* 0x000e280000001800 */
[----:B------:R-:W-:Y:S02]  /*f660*/  @!P1 LOP3.LUT R54, R35, 0x7ff00000, RZ, 0xc0, !PT ;  /* 0x7ff0000023369812 */ /* 0x000fe400078ec0ff */
[----:B------:R-:W-:-:S05]  /*f670*/  @!P0 LOP3.LUT R53, R37, 0x7ff00000, RZ, 0xc0, !PT ;  /* 0x7ff0000025358812 */ /* 0x000fca00078ec0ff */
[----:B------:R-:W-:-:S05]  /*f680*/  VIADD R55, R53, 0xffffffff ;  /* 0xffffffff35377836 */ /* 0x000fca0000000000 */
[----:B------:R-:W-:Y:S01]  /*f690*/  ISETP.GT.U32.AND P0, PT, R55, 0x7feffffe, PT ;  /* 0x7feffffe3700780c */ /* 0x000fe20003f04070 */
[----:B0-----:R-:W-:Y:S01]  /*f6a0*/  DFMA R56, R58, -R34, 1 ;  /* 0x3ff000003a38742b */ /* 0x001fe20000000822 */
[----:B------:R-:W-:-:S05]  /*f6b0*/  VIADD R55, R54, 0xffffffff ;  /* 0xffffffff36377836 */ /* 0x000fca0000000000 */
[----:B------:R-:W-:Y:S02]  /*f6c0*/  ISETP.GT.U32.OR P0, PT, R55, 0x7feffffe, P0 ;  /* 0x7feffffe3700780c */ /* 0x000fe40000704470 */
[----:B------:R-:W-:-:S08]  /*f6d0*/  DFMA R56, R56, R56, R56 ;  /* 0x000000383838722b */ /* 0x000fd00000000038 */
[----:B------:R-:W-:-:S08]  /*f6e0*/  DFMA R56, R58, R56, R58 ;  /* 0x000000383a38722b */ /* 0x000fd0000000003a */
[----:B------:R-:W-:-:S08]  /*f6f0*/  DFMA R58, R56, -R34, 1 ;  /* 0x3ff00000383a742b */ /* 0x000fd00000000822 */
[----:B------:R-:W-:-:S08]  /*f700*/  DFMA R58, R56, R58, R56 ;  /* 0x0000003a383a722b */ /* 0x000fd00000000038 */
[----:B------:R-:W-:-:S08]  /*f710*/  DMUL R56, R58, R36 ;  /* 0x000000243a387228 */ /* 0x000fd00000000000 */
[----:B------:R-:W-:-:S08]  /*f720*/  DFMA R38, R56, -R34, R36 ;  /* 0x800000223826722b */ /* 0x000fd00000000024 */
[----:B------:R-:W-:Y:S01]  /*f730*/  DFMA R38, R58, R38, R56 ;  /* 0x000000263a26722b */ /* 0x000fe20000000038 */
[----:B------:R-:W-:Y:S10]  /*f740*/  @P0 BRA `(.L_x_245) ;  /* 0x00000000006c0947 */ /* 0x000ff40003800000 */
[----:B------:R-:W-:-:S04]  /*f750*/  LOP3.LUT R31, R33, 0x7ff00000, RZ, 0xc0, !PT ;  /* 0x7ff00000211f7812 */ /* 0x000fc800078ec0ff */
[CC--:B------:R-:W-:Y:S02]  /*f760*/  VIADDMNMX R30, R52.reuse, -R31.reuse, 0xb9600000, !PT ;  /* 0xb9600000341e7446 */ /* 0x0c0fe4000780091f */
[----:B------:R-:W-:Y:S01]  /*f770*/  ISETP.GE.U32.AND P0, PT, R52, R31, PT ;  /* 0x0000001f3400720c */ /* 0x000fe20003f06070 */
[----:B------:R-:W-:Y:S01]  /*f780*/  IMAD.MOV.U32 R52, RZ, RZ, RZ ;  /* 0x000000ffff347224 */ /* 0x000fe200078e00ff */
[----:B------:R-:W-:Y:S02]  /*f790*/  VIMNMX R30, PT, PT, R30, 0x46a00000, PT ;  /* 0x46a000001e1e7848 */ /* 0x000fe40003fe0100 */
[----:B------:R-:W-:-:S05]  /*f7a0*/  SEL R51, R51, 0x63400000, !P0 ;  /* 0x6340000033337807 */ /* 0x000fca0004000000 */
[----:B------:R-:W-:-:S04]  /*f7b0*/  IMAD.IADD R30, R30, 0x1, -R51 ;  /* 0x000000011e1e7824 */ /* 0x000fc800078e0a33 */
[----:B------:R-:W-:-:S06]  /*f7c0*/  VIADD R53, R30, 0x7fe00000 ;  /* 0x7fe000001e357836 */ /* 0x000fcc0000000000 */
[----:B------:R-:W-:-:S10]  /*f7d0*/  DMUL R56, R38, R52 ;  /* 0x0000003426387228 */ /* 0x000fd40000000000 */
[----:B------:R-:W-:-:S13]  /*f7e0*/  FSETP.GTU.AND P0, PT, |R57|, 1.469367938527859385e-39, PT ;  /* 0x001000003900780b */ /* 0x000fda0003f0c200 */
[----:B------:R-:W-:Y:S05]  /*f7f0*/  @P0 BRA `(.L_x_246) ;  /* 0x0000000000940947 */ /* 0x000fea0003800000 */
[----:B------:R-:W-:Y:S01]  /*f800*/  DFMA R34, R38, -R34, R36 ;  /* 0x800000222622722b */ /* 0x000fe20000000024 */
[----:B------:R-:W-:-:S09]  /*f810*/  IMAD.MOV.U32 R52, RZ, RZ, RZ ;  /* 0x000000ffff347224 */ /* 0x000fd200078e00ff */
[C---:B------:R-:W-:Y:S02]  /*f820*/  FSETP.NEU.AND P0, PT, R35.reuse, RZ, PT ;  /* 0x000000ff2300720b */ /* 0x040fe40003f0d000 */
[----:B------:R-:W-:-:S04]  /*f830*/  LOP3.LUT R32, R35, 0x80000000, R33, 0x48, !PT ;  /* 0x8000000023207812 */ /* 0x000fc800078e4821 */
[----:B------:R-:W-:-:S07]  /*f840*/  LOP3.LUT R53, R32, R53, RZ, 0xfc, !PT ;  /* 0x0000003520357212 */ /* 0x000fce00078efcff */
[----:B------:R-:W-:Y:S05]  /*f850*/  @!P0 BRA `(.L_x_246) ;  /* 0x00000000007c8947 */ /* 0x000fea0003800000 */
[----:B------:R-:W-:Y:S01]  /*f860*/  IMAD.MOV R35, RZ, RZ, -R30 ;  /* 0x000000ffff237224 */ /* 0x000fe200078e0a1e */
[----:B------:R-:W-:Y:S01]  /*f870*/  IADD3 R30, PT, PT, -R30, -0x43300000, RZ ;  /* 0xbcd000001e1e7810 */ /* 0x000fe20007ffe1ff */
[----:B------:R-:W-:-:S06]  /*f880*/  IMAD.MOV.U32 R34, RZ, RZ, RZ ;  /* 0x000000ffff227224 */ /* 0x000fcc00078e00ff */
[----:B------:R-:W-:Y:S02]  /*f890*/  DFMA R34, R56, -R34, R38 ;  /* 0x800000223822722b */ /* 0x000fe40000000026 */
[----:B------:R-:W-:-:S08]  /*f8a0*/  DMUL.RP R38, R38, R52 ;  /* 0x0000003426267228 */ /* 0x000fd00000008000 */
[----:B------:R-:W-:Y:S02]  /*f8b0*/  FSETP.NEU.AND P0, PT, |R35|, R30, PT ;  /* 0x0000001e2300720b */ /* 0x000fe40003f0d200 */
[----:B------:R-:W-:Y:S02]  /*f8c0*/  LOP3.LUT R31, R39, R32, RZ, 0x3c, !PT ;  /* 0x00000020271f7212 */ /* 0x000fe400078e3cff */
[----:B------:R-:W-:Y:S02]  /*f8d0*/  FSEL R56, R38, R56, !P0 ;  /* 0x0000003826387208 */ /* 0x000fe40004000000 */
[----:B------:R-:W-:Y:S01]  /*f8e0*/  FSEL R57, R31, R57, !P0 ;  /* 0x000000391f397208 */ /* 0x000fe20004000000 */
[----:B------:R-:W-:Y:S06]  /*f8f0*/  BRA `(.L_x_246) ;  /* 0x0000000000547947 */ /* 0x000fec0003800000 */
.L_x_245:
[----:B------:R-:W-:-:S14]  /*f900*/  DSETP.NAN.AND P0, PT, R30, R30, PT ;  /* 0x0000001e1e00722a */ /* 0x000fdc0003f08000 */
[----:B------:R-:W-:Y:S05]  /*f910*/  @P0 BRA `(.L_x_247) ;  /* 0x0000000000440947 */ /* 0x000fea0003800000 */
[----:B------:R-:W-:-:S14]  /*f920*/  DSETP.NAN.AND P0, PT, R32, R32, PT ;  /* 0x000000202000722a */ /* 0x000fdc0003f08000 */
[----:B------:R-:W-:Y:S05]  /*f930*/  @P0 BRA `(.L_x_248) ;  /* 0x0000000000300947 */ /* 0x000fea0003800000 */
[----:B------:R-:W-:Y:S01]  /*f940*/  ISETP.NE.AND P0, PT, R53, R54, PT ;  /* 0x000000363500720c */ /* 0x000fe20003f05270 */
[----:B------:R-:W-:Y:S02]  /*f950*/  IMAD.MOV.U32 R56, RZ, RZ, 0x0 ;  /* 0x00000000ff387424 */ /* 0x000fe400078e00ff */
[----:B------:R-:W-:-:S10]  /*f960*/  IMAD.MOV.U32 R57, RZ, RZ, -0x80000 ;  /* 0xfff80000ff397424 */ /* 0x000fd400078e00ff */
[----:B------:R-:W-:Y:S05]  /*f970*/  @!P0 BRA `(.L_x_246) ;  /* 0x0000000000348947 */ /* 0x000fea0003800000 */
[----:B------:R-:W-:Y:S02]  /*f980*/  ISETP.NE.AND P0, PT, R53, 0x7ff00000, PT ;  /* 0x7ff000003500780c */ /* 0x000fe40003f05270 */
[----:B------:R-:W-:Y:S02]  /*f990*/  LOP3.LUT R57, R31, 0x80000000, R33, 0x48, !PT ;  /* 0x800000001f397812 */ /* 0x000fe400078e4821 */
[----:B------:R-:W-:-:S13]  /*f9a0*/  ISETP.EQ.OR P0, PT, R54, RZ, !P0 ;  /* 0x000000ff3600720c */ /* 0x000fda0004702670 */
[----:B------:R-:W-:Y:S01]  /*f9b0*/  @P0 LOP3.LUT R30, R57, 0x7ff00000, RZ, 0xfc, !PT ;  /* 0x7ff00000391e0812 */ /* 0x000fe200078efcff */
[----:B------:R-:W-:Y:S02]  /*f9c0*/  @!P0 IMAD.MOV.U32 R56, RZ, RZ, RZ ;  /* 0x000000ffff388224 */ /* 0x000fe400078e00ff */
[----:B------:R-:W-:Y:S02]  /*f9d0*/  @P0 IMAD.MOV.U32 R56, RZ, RZ, RZ ;  /* 0x000000ffff380224 */ /* 0x000fe400078e00ff */
[----:B------:R-:W-:Y:S01]  /*f9e0*/  @P0 IMAD.MOV.U32 R57, RZ, RZ, R30 ;  /* 0x000000ffff390224 */ /* 0x000fe200078e001e */
[----:B------:R-:W-:Y:S06]  /*f9f0*/  BRA `(.L_x_246) ;  /* 0x0000000000147947 */ /* 0x000fec0003800000 */
.L_x_248:
[----:B------:R-:W-:Y:S01]  /*fa00*/  LOP3.LUT R57, R33, 0x80000, RZ, 0xfc, !PT ;  /* 0x0008000021397812 */ /* 0x000fe200078efcff */
[----:B------:R-:W-:Y:S01]  /*fa10*/  IMAD.MOV.U32 R56, RZ, RZ, R32 ;  /* 0x000000ffff387224 */ /* 0x000fe200078e0020 */
[----:B------:R-:W-:Y:S06]  /*fa20*/  BRA `(.L_x_246) ;  /* 0x0000000000087947 */ /* 0x000fec0003800000 */
.L_x_247:
[----:B------:R-:W-:Y:S01]  /*fa30*/  LOP3.LUT R57, R31, 0x80000, RZ, 0xfc, !PT ;  /* 0x000800001f397812 */ /* 0x000fe200078efcff */
[----:B------:R-:W-:-:S07]  /*fa40*/  IMAD.MOV.U32 R56, RZ, RZ, R30 ;  /* 0x000000ffff387224 */ /* 0x000fce00078e001e */
.L_x_246:
[----:B------:R-:W-:Y:S05]  /*fa50*/  BSYNC.RECONVERGENT B4 ;  /* 0x0000000000047941 */ /* 0x000fea0003800200 */
.L_x_244:
[----:B------:R-:W-:Y:S02]  /*fa60*/  IMAD.MOV.U32 R30, RZ, RZ, R0 ;  /* 0x000000ffff1e7224 */ /* 0x000fe400078e0000 */
[----:B------:R-:W-:-:S04]  /*fa70*/  IMAD.MOV.U32 R31, RZ, RZ, 0x0 ;  /* 0x00000000ff1f7424 */ /* 0x000fc800078e00ff */
[----:B------:R-:W-:Y:S05]  /*fa80*/  RET.REL.NODEC R30 `(_Z25calculate_effective_sizesiiPKiS0_PKdS0_S0_S2_S2_Pd) ;  /* 0xffffff041e5c7950 */ /* 0x000fea0003c3ffff */
.L_x_249:
[----:B------:R-:W-:-:S00]  /*fa90*/  BRA `(.L_x_249) ;  /* 0xfffffffc00fc7947 */ /* 0x000fc0000383ffff */
[----:B------:R-:W-:-:S00]  /*faa0*/  NOP ;  /* 0x0000000000007918 */ /* 0x000fc00000000000 */
        /* <DEDUP_REMOVED lines=13> */
.L_x_271:


//--------------------- .text._Z18compute_out_in_sumPKiPKdS0_S2_iPd --------------------------
	.section	.text._Z18compute_out_in_sumPKiPKdS0_S2_iPd,"ax",@progbits
	.align	128
        .global         _Z18compute_out_in_sumPKiPKdS0_S2_iPd
        .type           _Z18compute_out_in_sumPKiPKdS0_S2_iPd,@function
        .size           _Z18compute_out_in_sumPKiPKdS0_S2_iPd,(.L_x_273 - _Z18compute_out_in_sumPKiPKdS0_S2_iPd)
        .other          _Z18compute_out_in_sumPKiPKdS0_S2_iPd,@"STO_CUDA_ENTRY STV_DEFAULT"
_Z18compute_out_in_sumPKiPKdS0_S2_iPd:
.text._Z18compute_out_in_sumPKiPKdS0_S2_iPd:
        /* <DEDUP_REMOVED lines=9> */
[----:B------:R-:W1:Y:S01]  /*0090*/  LDCU.64 UR4, c[0x0][0x358] ;  /* 0x00006b00ff0477ac */ /* 0x000e620008000a00 */
[----:B0-----:R-:W-:-:S05]  /*00a0*/  IMAD.WIDE R2, R0, 0x4, R2 ;  /* 0x0000000400027825 */ /* 0x001fca00078e0202 */
[----:B-1----:R-:W2:Y:S04]  /*00b0*/  LDG.E R4, desc[UR4][R2.64] ;  /* 0x0000000402047981 */ /* 0x002ea8000c1e1900 */
[----:B------:R-:W2:Y:S01]  /*00c0*/  LDG.E R5, desc[UR4][R2.64+0x4] ;  /* 0x0000040402057981 */ /* 0x000ea2000c1e1900 */
[----:B------:R-:W-:Y:S01]  /*00d0*/  BSSY.RECONVERGENT B0, `(.L_x_250) ;  /* 0x0000070000007945 */ /* 0x000fe20003800200 */
[----:B------:R-:W-:Y:S02]  /*00e0*/  CS2R R26, SRZ ;  /* 0x00000000001a7805 */ /* 0x000fe4000001ff00 */
[----:B--2---:R-:W-:-:S13]  /*00f0*/  ISETP.GE.AND P0, PT, R4, R5, PT ;  /* 0x000000050400720c */ /* 0x004fda0003f06270 */
[----:B------:R-:W-:Y:S05]  /*0100*/  @P0 BRA `(.L_x_251) ;  /* 0x0000000400b00947 */ /* 0x000fea0003800000 */
[----:B------:R-:W-:Y:S01]  /*0110*/  IMAD.MOV.U32 R2, RZ, RZ, R4 ;  /* 0x000000ffff027224 */ /* 0x000fe200078e0004 */
[----:B------:R-:W-:Y:S01]  /*0120*/  BSSY.RECONVERGENT B1, `(.L_x_252) ;  /* 0x0000034000017945 */ /* 0x000fe20003800200 */
[----:B------:R-:W-:-:S03]  /*0130*/  CS2R R26, SRZ ;  /* 0x00000000001a7805 */ /* 0x000fc6000001ff00 */
[----:B------:R-:W-:-:S05]  /*0140*/  VIADDMNMX R5, R2, 0x1, R5, !PT ;  /* 0x0000000102057846 */ /* 0x000fca0007800105 */
[----:B------:R-:W-:Y:S02]  /*0150*/  IMAD.IADD R3, R5, 0x1, -R2 ;  /* 0x0000000105037824 */ /* 0x000fe400078e0a02 */
[----:B------:R-:W-:-:S03]  /*0160*/  IMAD.IADD R5, R2, 0x1, -R5 ;  /* 0x0000000102057824 */ /* 0x000fc600078e0a05 */
[----:B------:R-:W-:Y:S02]  /*0170*/  LOP3.LUT R4, R3, 0xf, RZ, 0xc0, !PT ;  /* 0x0000000f03047812 */ /* 0x000fe400078ec0ff */
[----:B------:R-:W-:Y:S02]  /*0180*/  ISETP.GT.U32.AND P1, PT, R5, -0x10, PT ;  /* 0xfffffff00500780c */ /* 0x000fe40003f24070 */
[----:B------:R-:W-:-:S11]  /*0190*/  ISETP.NE.AND P0, PT, R4, RZ, PT ;  /* 0x000000ff0400720c */ /* 0x000fd60003f05270 */
[----:B------:R-:W-:Y:S05]  /*01a0*/  @P1 BRA `(.L_x_253) ;  /* 0x0000000000ac1947 */ /* 0x000fea0003800000 */
[----:B------:R-:W0:Y:S01]  /*01b0*/  LDC.64 R6, c[0x0][0x388] ;  /* 0x0000e200ff067b82 */ /* 0x000e220000000a00 */
[----:B------:R-:W-:Y:S02]  /*01c0*/  LOP3.LUT R5, R3, 0xfffffff0, RZ, 0xc0, !PT ;  /* 0xfffffff003057812 */ /* 0x000fe400078ec0ff */
[----:B------:R-:W-:-:S03]  /*01d0*/  CS2R R26, SRZ ;  /* 0x00000000001a7805 */ /* 0x000fc6000001ff00 */
[----:B------:R-:W-:Y:S01]  /*01e0*/  IMAD.MOV R5, RZ, RZ, -R5 ;  /* 0x000000ffff057224 */ /* 0x000fe200078e0a05 */
[----:B0-----:R-:W-:-:S05]  /*01f0*/  IADD3 R6, P1, PT, R6, 0x40, RZ ;  /* 0x0000004006067810 */ /* 0x001fca0007f3e0ff */
[----:B------:R-:W-:-:S08]  /*0200*/  IMAD.X R7, RZ, RZ, R7, P1 ;  /* 0x000000ffff077224 */ /* 0x000fd000008e0607 */
.L_x_254:
[----:B------:R-:W-:-:S05]  /*0210*/  IMAD.WIDE R8, R2, 0x8, R6 ;  /* 0x0000000802087825 */ /* 0x000fca00078e0206 */
        /* <DEDUP_REMOVED lines=17> */
[----:B------:R-:W3:Y:S06]  /*0330*/  LDG.E.64 R16, desc[UR4][R8.64+0x18] ;  /* 0x0000180408107981 */ /* 0x000eec000c1e1b00 */
[----:B------:R-:W-:Y:S02]  /*0340*/  DADD R12, R14, R12 ;  /* 0x000000000e0c7229 */ /* 0x000fe4000000000c */
[----:B------:R-:W3:Y:S06]  /*0350*/  LDG.E.64 R14, desc[UR4][R8.64+0x20] ;  /* 0x00002004080e7981 */ /* 0x000eec000c1e1b00 */
[----:B------:R-:W-:-:S02]  /*0360*/  DADD R10, R12, R10 ;  /* 0x000000000c0a7229 */ /* 0x000fc4000000000a */
[----:B------:R-:W3:Y:S06]  /*0370*/  LDG.E.64 R12, desc[UR4][R8.64+0x28] ;  /* 0x00002804080c7981 */ /* 0x000eec000c1e1b00 */
[----:B--2---:R-:W-:Y:S02]  /*0380*/  DADD R22, R10, R22 ;  /* 0x000000000a167229 */ /* 0x004fe40000000016 */
[----:B------:R-:W2:Y:S06]  /*0390*/  LDG.E.64 R10, desc[UR4][R8.64+0x30] ;  /* 0x00003004080a7981 */ /* 0x000eac000c1e1b00 */
[----:B------:R-:W-:-:S08]  /*03a0*/  DADD R22, R22, R24 ;  /* 0x0000000016167229 */ /* 0x000fd00000000018 */
[----:B----4-:R-:W-:-:S08]  /*03b0*/  DADD R20, R22, R20 ;  /* 0x0000000016147229 */ /* 0x010fd00000000014 */
[----:B-----5:R-:W-:-:S08]  /*03c0*/  DADD R18, R20, R18 ;  /* 0x0000000014127229 */ /* 0x020fd00000000012 */
[----:B---3--:R-:W-:Y:S01]  /*03d0*/  DADD R16, R18, R16 ;  /* 0x0000000012107229 */ /* 0x008fe20000000010 */
[----:B------:R-:W-:-:S07]  /*03e0*/  VIADD R5, R5, 0x10 ;  /* 0x0000001005057836 */ /* 0x000fce0000000000 */
[----:B------:R-:W-:Y:S01]  /*03f0*/  DADD R14, R16, R14 ;  /* 0x00000000100e7229 */ /* 0x000fe2000000000e */
[----:B------:R-:W-:-:S07]  /*0400*/  ISETP.NE.AND P1, PT, R5, RZ, PT ;  /* 0x000000ff0500720c */ /* 0x000fce0003f25270 */
[----:B------:R-:W-:Y:S01]  /*0410*/  DADD R12, R14, R12 ;  /* 0x000000000e0c7229 */ /* 0x000fe2000000000c */
[----:B------:R-:W-:-:S07]  /*0420*/  VIADD R2, R2, 0x10 ;  /* 0x0000001002027836 */ /* 0x000fce0000000000 */
[----:B--2---:R-:W-:-:S08]  /*0430*/  DADD R10, R12, R10 ;  /* 0x000000000c0a7229 */ /* 0x004fd0000000000a */
[----:B------:R-:W-:Y:S01]  /*0440*/  DADD R26, R10, R26 ;  /* 0x000000000a1a7229 */ /* 0x000fe2000000001a */
[----:B------:R-:W-:Y:S10]  /*0450*/  @P1 BRA `(.L_x_254) ;  /* 0xfffffffc006c1947 */ /* 0x000ff4000383ffff */
.L_x_253:
[----:B------:R-:W-:Y:S05]  /*0460*/  BSYNC.RECONVERGENT B1 ;  /* 0x0000000000017941 */ /* 0x000fea0003800200 */
.L_x_252:
[----:B------:R-:W-:Y:S05]  /*0470*/  @!P0 BRA `(.L_x_251) ;  /* 0x0000000000d48947 */ /* 0x000fea0003800000 */
[----:B------:R-:W-:Y:S01]  /*0480*/  ISETP.GE.U32.AND P0, PT, R4, 0x8, PT ;  /* 0x000000080400780c */ /* 0x000fe20003f06070 */
[----:B------:R-:W-:Y:S01]  /*0490*/  BSSY.RECONVERGENT B1, `(.L_x_255) ;  /* 0x0000017000017945 */ /* 0x000fe20003800200 */
[----:B------:R-:W-:-:S04]  /*04a0*/  LOP3.LUT R22, R3, 0x7, RZ, 0xc0, !PT ;  /* 0x0000000703167812 */ /* 0x000fc800078ec0ff */
[----:B------:R-:W-:-:S07]  /*04b0*/  ISETP.NE.AND P1, PT, R22, RZ, PT ;  /* 0x000000ff1600720c */ /* 0x000fce0003f25270 */
[----:B------:R-:W-:Y:S06]  /*04c0*/  @!P0 BRA `(.L_x_256) ;  /* 0x00000000004c8947 */ /* 0x000fec0003800000 */
        /* <DEDUP_REMOVED lines=19> */
.L_x_256:
[----:B------:R-:W-:Y:S05]  /*0600*/  BSYNC.RECONVERGENT B1 ;  /* 0x0000000000017941 */ /* 0x000fea0003800200 */
.L_x_255:
        /* <DEDUP_REMOVED lines=17> */
.L_x_258:
[----:B------:R-:W-:Y:S05]  /*0720*/  BSYNC.RECONVERGENT B1 ;  /* 0x0000000000017941 */ /* 0x000fea0003800200 */
.L_x_257:
[----:B------:R-:W-:Y:S05]  /*0730*/  @!P1 BRA `(.L_x_251) ;  /* 0x0000000000249947 */ /* 0x000fea0003800000 */
[----:B------:R-:W0:Y:S01]  /*0740*/  LDC.64 R6, c[0x0][0x388] ;  /* 0x0000e200ff067b82 */ /* 0x000e220000000a00 */
[----:B------:R-:W-:-:S07]  /*0750*/  IMAD.MOV R3, RZ, RZ, -R3 ;  /* 0x000000ffff037224 */ /* 0x000fce00078e0a03 */
.L_x_259:
[----:B0-----:R-:W-:-:S06]  /*0760*/  IMAD.WIDE R4, R2, 0x8, R6 ;  /* 0x0000000802047825 */ /* 0x001fcc00078e0206 */
[----:B------:R-:W2:Y:S01]  /*0770*/  LDG.E.64 R4, desc[UR4][R4.64] ;  /* 0x0000000404047981 */ /* 0x000ea2000c1e1b00 */
[----:B------:R-:W-:Y:S02]  /*0780*/  VIADD R3, R3, 0x1 ;  /* 0x0000000103037836 */ /* 0x000fe40000000000 */
[----:B------:R-:W-:-:S03]  /*0790*/  VIADD R2, R2, 0x1 ;  /* 0x0000000102027836 */ /* 0x000fc60000000000 */
[----:B------:R-:W-:Y:S01]  /*07a0*/  ISETP.NE.AND P0, PT, R3, RZ, PT ;  /* 0x000000ff0300720c */ /* 0x000fe20003f05270 */
[----:B--2---:R-:W-:-:S12]  /*07b0*/  DADD R26, R4, R26 ;  /* 0x00000000041a7229 */ /* 0x004fd8000000001a */
[----:B------:R-:W-:Y:S05]  /*07c0*/  @P0 BRA `(.L_x_259) ;  /* 0xfffffffc00e40947 */ /* 0x000fea000383ffff */
.L_x_251:
[----:B------:R-:W-:Y:S05]  /*07d0*/  BSYNC.RECONVERGENT B0 ;  /* 0x0000000000007941 */ /* 0x000fea0003800200 */
.L_x_250:
[----:B------:R-:W0:Y:S02]  /*07e0*/  LDC.64 R2, c[0x0][0x390] ;  /* 0x0000e400ff027b82 */ /* 0x000e240000000a00 */
[----:B0-----:R-:W-:-:S05]  /*07f0*/  IMAD.WIDE R2, R0, 0x4, R2 ;  /* 0x0000000400027825 */ /* 0x001fca00078e0202 */
[----:B------:R-:W2:Y:S04]  /*0800*/  LDG.E R4, desc[UR4][R2.64] ;  /* 0x0000000402047981 */ /* 0x000ea8000c1e1900 */
[----:B------:R-:W2:Y:S01]  /*0810*/  LDG.E R5, desc[UR4][R2.64+0x4] ;  /* 0x0000040402057981 */ /* 0x000ea2000c1e1900 */
[----:B------:R-:W-:Y:S01]  /*0820*/  BSSY.RECONVERGENT B0, `(.L_x_260) ;  /* 0x000006d000007945 */ /* 0x000fe20003800200 */
[----:B--2---:R-:W-:-:S13]  /*0830*/  ISETP.GE.AND P0, PT, R4, R5, PT ;  /* 0x000000050400720c */ /* 0x004fda0003f06270 */
[----:B------:R-:W-:Y:S05]  /*0840*/  @P0 BRA `(.L_x_261) ;  /* 0x0000000400a80947 */ /* 0x000fea0003800000 */
[----:B------:R-:W-:Y:S01]  /*0850*/  MOV R2, R4 ;  /* 0x0000000400027202 */ /* 0x000fe20000000f00 */
[----:B------:R-:W-:Y:S03]  /*0860*/  BSSY.RECONVERGENT B1, `(.L_x_262) ;  /* 0x0000032000017945 */ /* 0x000fe60003800200 */
        /* <DEDUP_REMOVED lines=8> */
[----:B------:R-:W-:-:S05]  /*08f0*/  LOP3.LUT R5, R3, 0xfffffff0, RZ, 0xc0, !PT ;  /* 0xfffffff003057812 */ /* 0x000fca00078ec0ff */
[----:B------:R-:W-:Y:S01]  /*0900*/  IMAD.MOV R5, RZ, RZ, -R5 ;  /* 0x000000ffff057224 */ /* 0x000fe200078e0a05 */
[----:B0-----:R-:W-:-:S05]  /*0910*/  IADD3 R6, P1, PT, R6, 0x40, RZ ;  /* 0x0000004006067810 */ /* 0x001fca0007f3e0ff */
[----:B------:R-:W-:-:S08]  /*0920*/  IMAD.X R7, RZ, RZ, R7, P1 ;  /* 0x000000ffff077224 */ /* 0x000fd000008e0607 */
.L_x_264:
        /* <DEDUP_REMOVED lines=18> */
[----:B------:R-:W2:Y:S06]  /*0a50*/  LDG.E.64 R14, desc[UR4][R24.64+0x18] ;  /* 0x00001804180e7981 */ /* 0x000eac000c1e1b00 */
[----:B------:R-:W-:Y:S02]  /*0a60*/  DADD R10, R12, R10 ;  /* 0x000000000c0a7229 */ /* 0x000fe4000000000a */
[----:B------:R-:W2:Y:S06]  /*0a70*/  LDG.E.64 R12, desc[UR4][R24.64+0x20] ;  /* 0x00002004180c7981 */ /* 0x000eac000c1e1b00 */
[----:B------:R-:W-:-:S02]  /*0a80*/  DADD R8, R10, R8 ;  /* 0x000000000a087229 */ /* 0x000fc40000000008 */
[----:B------:R-:W2:Y:S06]  /*0a90*/  LDG.E.64 R10, desc[UR4][R24.64+0x28] ;  /* 0x00002804180a7981 */ /* 0x000eac000c1e1b00 */
[----:B------:R-:W-:Y:S02]  /*0aa0*/  DADD R20, R8, R20 ;  /* 0x0000000008147229 */ /* 0x000fe40000000014 */
[----:B------:R-:W2:Y:S01]  /*0ab0*/  LDG.E.64 R8, desc[UR4][R24.64+0x30] ;  /* 0x0000300418087981 */ /* 0x000ea2000c1e1b00 */
[----:B------:R-:W-:-:S05]  /*0ac0*/  VIADD R5, R5, 0x10 ;  /* 0x0000001005057836 */ /* 0x000fca0000000000 */
[----:B------:R-:W-:Y:S01]  /*0ad0*/  ISETP.NE.AND P1, PT, R5, RZ, PT ;  /* 0x000000ff0500720c */ /* 0x000fe20003f25270 */
[----:B------:R-:W-:Y:S01]  /*0ae0*/  VIADD R2, R2, 0x10 ;  /* 0x0000001002027836 */ /* 0x000fe20000000000 */
[----:B---3--:R-:W-:-:S08]  /*0af0*/  DADD R20, R20, R22 ;  /* 0x0000000014147229 */ /* 0x008fd00000000016 */
[----:B----4-:R-:W-:-:S08]  /*0b00*/  DADD R18, R20, R18 ;  /* 0x0000000014127229 */ /* 0x010fd00000000012 */
[----:B-----5:R-:W-:-:S08]  /*0b10*/  DADD R16, R18, R16 ;  /* 0x0000000012107229 */ /* 0x020fd00000000010 */
[----:B--2---:R-:W-:-:S08]  /*0b20*/  DADD R14, R16, R14 ;  /* 0x00000000100e7229 */ /* 0x004fd0000000000e */
[----:B------:R-:W-:-:S08]  /*0b30*/  DADD R12, R14, R12 ;  /* 0x000000000e0c7229 */ /* 0x000fd0000000000c */
[----:B------:R-:W-:-:S08]  /*0b40*/  DADD R10, R12, R10 ;  /* 0x000000000c0a7229 */ /* 0x000fd0000000000a */
[----:B------:R-:W-:-:S08]  /*0b50*/  DADD R8, R10, R8 ;  /* 0x000000000a087229 */ /* 0x000fd00000000008 */
[----:B------:R-:W-:Y:S01]  /*0b60*/  DADD R26, R8, R26 ;  /* 0x00000000081a7229 */ /* 0x000fe2000000001a */
[----:B------:R-:W-:Y:S10]  /*0b70*/  @P1 BRA `(.L_x_264) ;  /* 0xfffffffc006c1947 */ /* 0x000ff4000383ffff */
.L_x_263:
[----:B------:R-:W-:Y:S05]  /*0b80*/  BSYNC.RECONVERGENT B1 ;  /* 0x0000000000017941 */ /* 0x000fea0003800200 */
.L_x_262:
        /* <DEDUP_REMOVED lines=16> */
[----:B------:R-:W-:Y:S01]  /*0c90*/  IADD3 R2, PT, PT, R2, 0x8, RZ ;  /* 0x0000000802027810 */ /* 0x000fe20007ffe0ff */
        /* <DEDUP_REMOVED lines=8> */
.L_x_266:
[----:B------:R-:W-:Y:S05]  /*0d20*/  BSYNC.RECONVERGENT B1 ;  /* 0x0000000000017941 */ /* 0x000fea0003800200 */
.L_x_265:
        /* <DEDUP_REMOVED lines=17> */
.L_x_268:
[----:B------:R-:W-:Y:S05]  /*0e40*/  BSYNC.RECONVERGENT B1 ;  /* 0x0000000000017941 */ /* 0x000fea0003800200 */
.L_x_267:
[----:B------:R-:W-:Y:S05]  /*0e50*/  @!P1 BRA `(.L_x_261) ;  /* 0x0000000000249947 */ /* 0x000fea0003800000 */
[----:B------:R-:W0:Y:S01]  /*0e60*/  LDC.64 R6, c[0x0][0x398] ;  /* 0x0000e600ff067b82 */ /* 0x000e220000000a00 */
[----:B------:R-:W-:-:S07]  /*0e70*/  IMAD.MOV R3, RZ, RZ, -R3 ;  /* 0x000000ffff037224 */ /* 0x000fce00078e0a03 */
.L_x_269:
[----:B0-----:R-:W-:-:S06]  /*0e80*/  IMAD.WIDE R4, R2, 0x8, R6 ;  /* 0x0000000802047825 */ /* 0x001fcc00078e0206 */
[----:B------:R-:W2:Y:S01]  /*0e90*/  LDG.E.64 R4, desc[UR4][R4.64] ;  /* 0x0000000404047981 */ /* 0x000ea2000c1e1b00 */
[----:B------:R-:W-:Y:S02]  /*0ea0*/  VIADD R3, R3, 0x1 ;  /* 0x0000000103037836 */ /* 0x000fe40000000000 */
[----:B------:R-:W-:-:S03]  /*0eb0*/  VIADD R2, R2, 0x1 ;  /* 0x0000000102027836 */ /* 0x000fc60000000000 */
[----:B------:R-:W-:Y:S01]  /*0ec0*/  ISETP.NE.AND P0, PT, R3, RZ, PT ;  /* 0x000000ff0300720c */ /* 0x000fe20003f05270 */
[----:B--2---:R-:W-:-:S12]  /*0ed0*/  DADD R26, R4, R26 ;  /* 0x00000000041a7229 */ /* 0x004fd8000000001a */
[----:B------:R-:W-:Y:S05]  /*0ee0*/  @P0 BRA `(.L_x_269) ;  /* 0xfffffffc00e40947 */ /* 0x000fea000383ffff */
.L_x_261:
[----:B------:R-:W-:Y:S05]  /*0ef0*/  BSYNC.RECONVERGENT B0 ;  /* 0x0000000000007941 */ /* 0x000fea0003800200 */
.L_x_260:
[----:B------:R-:W0:Y:S02]  /*0f00*/  LDC.64 R2, c[0x0][0x3a8] ;  /* 0x0000ea00ff027b82 */ /* 0x000e240000000a00 */
[----:B0-----:R-:W-:-:S05]  /*0f10*/  IMAD.WIDE R2, R0, 0x8, R2 ;  /* 0x0000000800027825 */ /* 0x001fca00078e0202 */
[----:B------:R-:W-:Y:S01]  /*0f20*/  STG.E.64 desc[UR4][R2.64], R26 ;  /* 0x0000001a02007986 */ /* 0x000fe2000c101b04 */
[----:B------:R-:W-:Y:S05]  /*0f30*/  EXIT ;  /* 0x000000000000794d */ /* 0x000fea0003800000 */
.L_x_270:
        /* <DEDUP_REMOVED lines=12> */
.L_x_273:


//--------------------- .nv.shared.reserved.0     --------------------------
	.section	.nv.shared.reserved.0,"aw",@nobits
	.weak		__nv_reservedSMEM_offset_0_alias
	.size		__nv_reservedSMEM_offset_0_alias, 0, 64
	.other		__nv_reservedSMEM_offset_0_alias,@"STO_CUDA_RESERVED_SHARED STV_DEFAULT"
__nv_reservedSMEM_offset_0_alias:
	.zero		0
	.zero		64


//--------------------- .nv.constant0._Z25calculate_effective_sizesiiPKiS0_PKdS0_S0_S2_S2_Pd --------------------------
	.section	.nv.constant0._Z25calculate_effective_sizesiiPKiS0_PKdS0_S0_S2_S2_Pd,"a",@progbits
	.sectionflags	@""
	.align	4
.nv.constant0._Z25calculate_effective_sizesiiPKiS0_PKdS0_S0_S2_S2_Pd:
	.zero		968


//--------------------- .nv.constant0._Z18compute_out_in_sumPKiPKdS0_S2_iPd --------------------------
	.section	.nv.constant0._Z18compute_out_in_sumPKiPKdS0_S2_iPd,"a",@progbits
	.sectionflags	@""
	.align	4
.nv.constant0._Z18compute_out_in_sumPKiPKdS0_S2_iPd:
	.zero		944


//--------------------- SYMBOLS --------------------------

	.type		.nv.reservedSmem.offset0,@object
	.size		.nv.reservedSmem.offset0,0x4
